//
// Generated by NVIDIA NVVM Compiler
//
// Compiler Build ID: CL-36424714
// Cuda compilation tools, release 13.0, V13.0.88
// Based on NVVM 20.0.0
//

.version 9.0
.target sm_100
.address_size 64

	// .globl	_Z12derivative_xPfS_
.const .align 4 .f32 c_ax;
.const .align 4 .f32 c_bx;
.const .align 4 .f32 c_cx;
.const .align 4 .f32 c_dx;
.const .align 4 .f32 c_ay;
.const .align 4 .f32 c_by;
.const .align 4 .f32 c_cy;
.const .align 4 .f32 c_dy;
.const .align 4 .f32 c_az;
.const .align 4 .f32 c_bz;
.const .align 4 .f32 c_cz;
.const .align 4 .f32 c_dz;
// _ZZ12derivative_xPfS_E3s_f has been demoted
// _ZZ21derivative_x_lPencilsPfS_E3s_f has been demoted
// _ZZ12derivative_yPfS_E3s_f has been demoted
// _ZZ21derivative_y_lPencilsPfS_E3s_f has been demoted
// _ZZ12derivative_zPfS_E3s_f has been demoted
// _ZZ21derivative_z_lPencilsPfS_E3s_f has been demoted

.visible .entry _Z12derivative_xPfS_(
	.param .u64 .ptr .align 1 _Z12derivative_xPfS__param_0,
	.param .u64 .ptr .align 1 _Z12derivative_xPfS__param_1
)
{
	.reg .pred 	%p<2>;
	.reg .b32 	%r<15>;
	.reg .b32 	%f<24>;
	.reg .b64 	%rd<9>;
	// demoted variable
	.shared .align 4 .b8 _ZZ12derivative_xPfS_E3s_f[1152];
	ld.param.u64 	%rd2, [_Z12derivative_xPfS__param_0];
	ld.param.u64 	%rd1, [_Z12derivative_xPfS__param_1];
	cvta.to.global.u64 	%rd3, %rd2;
	mov.u32 	%r3, %tid.x;
	mov.u32 	%r4, %ctaid.x;
	mov.u32 	%r5, %ntid.y;
	mov.u32 	%r6, %tid.y;
	mad.lo.s32 	%r7, %r4, %r5, %r6;
	mov.u32 	%r8, %ctaid.y;
	shl.b32 	%r9, %r8, 12;
	shl.b32 	%r10, %r7, 6;
	or.b32  	%r11, %r9, %r3;
	add.s32 	%r1, %r11, %r10;
	mul.wide.s32 	%rd4, %r1, 4;
	add.s64 	%rd5, %rd3, %rd4;
	ld.global.f32 	%f1, [%rd5];
	mov.u32 	%r12, _ZZ12derivative_xPfS_E3s_f;
	mad.lo.s32 	%r13, %r6, 288, %r12;
	shl.b32 	%r14, %r3, 2;
	add.s32 	%r2, %r13, %r14;
	st.shared.f32 	[%r2+16], %f1;
	bar.sync 	0;
	setp.gt.u32 	%p1, %r3, 3;
	@%p1 bra 	$L__BB0_2;
	ld.shared.f32 	%f2, [%r2+252];
	st.shared.f32 	[%r2], %f2;
	ld.shared.f32 	%f3, [%r2+20];
	st.shared.f32 	[%r2+272], %f3;
$L__BB0_2:
	cvta.to.global.u64 	%rd6, %rd1;
	bar.sync 	0;
	ld.const.f32 	%f4, [c_ax];
	ld.shared.f32 	%f5, [%r2+20];
	ld.shared.f32 	%f6, [%r2+12];
	sub.f32 	%f7, %f5, %f6;
	ld.const.f32 	%f8, [c_bx];
	ld.shared.f32 	%f9, [%r2+24];
	ld.shared.f32 	%f10, [%r2+8];
	sub.f32 	%f11, %f9, %f10;
	mul.f32 	%f12, %f8, %f11;
	fma.rn.f32 	%f13, %f4, %f7, %f12;
	ld.const.f32 	%f14, [c_cx];
	ld.shared.f32 	%f15, [%r2+28];
	ld.shared.f32 	%f16, [%r2+4];
	sub.f32 	%f17, %f15, %f16;
	fma.rn.f32 	%f18, %f14, %f17, %f13;
	ld.const.f32 	%f19, [c_dx];
	ld.shared.f32 	%f20, [%r2+32];
	ld.shared.f32 	%f21, [%r2];
	sub.f32 	%f22, %f20, %f21;
	fma.rn.f32 	%f23, %f19, %f22, %f18;
	add.s64 	%rd8, %rd6, %rd4;
	st.global.f32 	[%rd8], %f23;
	ret;

}
	// .globl	_Z21derivative_x_lPencilsPfS_
.visible .entry _Z21derivative_x_lPencilsPfS_(
	.param .u64 .ptr .align 1 _Z21derivative_x_lPencilsPfS__param_0,
	.param .u64 .ptr .align 1 _Z21derivative_x_lPencilsPfS__param_1
)
{
	.reg .pred 	%p<21>;
	.reg .b32 	%r<218>;
	.reg .b32 	%f<100>;
	.reg .b64 	%rd<25>;
	// demoted variable
	.shared .align 4 .b8 _ZZ21derivative_x_lPencilsPfS_E3s_f[9216];
	ld.param.u64 	%rd3, [_Z21derivative_x_lPencilsPfS__param_0];
	ld.param.u64 	%rd4, [_Z21derivative_x_lPencilsPfS__param_1];
	cvta.to.global.u64 	%rd1, %rd3;
	cvta.to.global.u64 	%rd2, %rd4;
	mov.u32 	%r1, %tid.x;
	mov.u32 	%r2, %ctaid.x;
	shl.b32 	%r3, %r2, 5;
	mov.u32 	%r4, %ctaid.y;
	mov.u32 	%r217, %tid.y;
	setp.gt.u32 	%p1, %r217, 31;
	@%p1 bra 	$L__BB1_7;
	shl.b32 	%r6, %r4, 12;
	mov.u32 	%r7, %ntid.y;
	add.s32 	%r101, %r217, %r7;
	max.u32 	%r102, %r101, 32;
	setp.lt.u32 	%p2, %r101, 32;
	selp.u32 	%r103, 1, 0, %p2;
	add.s32 	%r104, %r101, %r103;
	sub.s32 	%r105, %r102, %r104;
	div.u32 	%r106, %r105, %r7;
	add.s32 	%r8, %r106, %r103;
	and.b32  	%r107, %r8, 3;
	setp.eq.s32 	%p3, %r107, 3;
	mov.u32 	%r202, %r217;
	@%p3 bra 	$L__BB1_4;
	add.s32 	%r108, %r8, 1;
	and.b32  	%r109, %r108, 3;
	shl.b32 	%r110, %r1, 2;
	mad.lo.s32 	%r111, %r217, 288, %r110;
	mov.u32 	%r112, _ZZ21derivative_x_lPencilsPfS_E3s_f;
	add.s32 	%r113, %r111, %r112;
	add.s32 	%r195, %r113, 16;
	mul.lo.s32 	%r10, %r7, 288;
	add.s32 	%r114, %r1, %r6;
	shl.b32 	%r115, %r2, 11;
	add.s32 	%r116, %r114, %r115;
	shl.b32 	%r117, %r217, 6;
	add.s32 	%r194, %r116, %r117;
	shl.b32 	%r12, %r7, 6;
	neg.s32 	%r193, %r109;
	mad.lo.s32 	%r202, %r7, %r109, %r217;
$L__BB1_3:
	.pragma "nounroll";
	mul.wide.s32 	%rd5, %r194, 4;
	add.s64 	%rd6, %rd1, %rd5;
	ld.global.f32 	%f5, [%rd6];
	st.shared.f32 	[%r195], %f5;
	add.s32 	%r195, %r195, %r10;
	add.s32 	%r194, %r194, %r12;
	add.s32 	%r193, %r193, 1;
	setp.ne.s32 	%p4, %r193, 0;
	@%p4 bra 	$L__BB1_3;
$L__BB1_4:
	setp.lt.u32 	%p5, %r8, 3;
	@%p5 bra 	$L__BB1_7;
	shl.b32 	%r22, %r7, 2;
	mul.lo.s32 	%r23, %r7, 288;
	shl.b32 	%r118, %r1, 2;
	mad.lo.s32 	%r119, %r202, 288, %r118;
	mov.u32 	%r120, _ZZ21derivative_x_lPencilsPfS_E3s_f;
	add.s32 	%r121, %r119, %r120;
	add.s32 	%r201, %r121, 16;
	mul.lo.s32 	%r25, %r7, 1152;
	mul.lo.s32 	%r26, %r7, 576;
	mul.lo.s32 	%r27, %r7, 864;
	add.s32 	%r122, %r1, %r6;
	add.s32 	%r123, %r202, %r3;
	mad.lo.s32 	%r124, %r7, 3, %r123;
	shl.b32 	%r125, %r124, 6;
	add.s32 	%r200, %r122, %r125;
	shl.b32 	%r29, %r7, 8;
	shl.b32 	%r126, %r7, 1;
	add.s32 	%r127, %r123, %r126;
	shl.b32 	%r128, %r127, 6;
	add.s32 	%r199, %r122, %r128;
	add.s32 	%r129, %r123, %r7;
	shl.b32 	%r130, %r129, 6;
	add.s32 	%r198, %r122, %r130;
	shl.b32 	%r131, %r2, 11;
	add.s32 	%r132, %r122, %r131;
	shl.b32 	%r133, %r202, 6;
	add.s32 	%r197, %r132, %r133;
$L__BB1_6:
	mul.wide.s32 	%rd7, %r197, 4;
	add.s64 	%rd8, %rd1, %rd7;
	ld.global.f32 	%f6, [%rd8];
	st.shared.f32 	[%r201], %f6;
	mul.wide.s32 	%rd9, %r198, 4;
	add.s64 	%rd10, %rd1, %rd9;
	ld.global.f32 	%f7, [%rd10];
	add.s32 	%r134, %r201, %r23;
	st.shared.f32 	[%r134], %f7;
	mul.wide.s32 	%rd11, %r199, 4;
	add.s64 	%rd12, %rd1, %rd11;
	ld.global.f32 	%f8, [%rd12];
	add.s32 	%r135, %r201, %r26;
	st.shared.f32 	[%r135], %f8;
	mul.wide.s32 	%rd13, %r200, 4;
	add.s64 	%rd14, %rd1, %rd13;
	ld.global.f32 	%f9, [%rd14];
	add.s32 	%r136, %r201, %r27;
	st.shared.f32 	[%r136], %f9;
	add.s32 	%r202, %r202, %r22;
	add.s32 	%r201, %r201, %r25;
	add.s32 	%r200, %r200, %r29;
	add.s32 	%r199, %r199, %r29;
	add.s32 	%r198, %r198, %r29;
	add.s32 	%r197, %r197, %r29;
	setp.lt.u32 	%p6, %r202, 32;
	@%p6 bra 	$L__BB1_6;
$L__BB1_7:
	setp.gt.u32 	%p7, %r217, 31;
	bar.sync 	0;
	setp.gt.u32 	%p8, %r1, 3;
	or.pred  	%p9, %p8, %p7;
	@%p9 bra 	$L__BB1_14;
	mov.u32 	%r45, %ntid.y;
	add.s32 	%r137, %r217, %r45;
	max.u32 	%r138, %r137, 32;
	setp.lt.u32 	%p10, %r137, 32;
	selp.u32 	%r139, 1, 0, %p10;
	add.s32 	%r140, %r137, %r139;
	sub.s32 	%r141, %r138, %r140;
	div.u32 	%r142, %r141, %r45;
	add.s32 	%r46, %r142, %r139;
	and.b32  	%r143, %r46, 3;
	setp.eq.s32 	%p11, %r143, 3;
	mov.u32 	%r207, %r217;
	@%p11 bra 	$L__BB1_11;
	add.s32 	%r144, %r46, 1;
	and.b32  	%r145, %r144, 3;
	neg.s32 	%r204, %r145;
	shl.b32 	%r146, %r1, 2;
	mad.lo.s32 	%r147, %r217, 288, %r146;
	mov.u32 	%r148, _ZZ21derivative_x_lPencilsPfS_E3s_f;
	add.s32 	%r149, %r147, %r148;
	add.s32 	%r203, %r149, 252;
	mul.lo.s32 	%r49, %r45, 288;
	mad.lo.s32 	%r207, %r45, %r145, %r217;
$L__BB1_10:
	.pragma "nounroll";
	ld.shared.f32 	%f10, [%r203];
	st.shared.f32 	[%r203+-252], %f10;
	ld.shared.f32 	%f11, [%r203+-232];
	st.shared.f32 	[%r203+20], %f11;
	add.s32 	%r204, %r204, 1;
	setp.ne.s32 	%p12, %r204, 0;
	add.s32 	%r203, %r203, %r49;
	@%p12 bra 	$L__BB1_10;
$L__BB1_11:
	setp.lt.u32 	%p13, %r46, 3;
	@%p13 bra 	$L__BB1_14;
	shl.b32 	%r56, %r45, 2;
	shl.b32 	%r150, %r1, 2;
	mad.lo.s32 	%r151, %r207, 288, %r150;
	mov.u32 	%r152, _ZZ21derivative_x_lPencilsPfS_E3s_f;
	add.s32 	%r153, %r151, %r152;
	add.s32 	%r206, %r153, 252;
	mul.lo.s32 	%r58, %r45, 1152;
	mul.lo.s32 	%r59, %r45, 288;
$L__BB1_13:
	ld.shared.f32 	%f12, [%r206];
	st.shared.f32 	[%r206+-252], %f12;
	ld.shared.f32 	%f13, [%r206+-232];
	st.shared.f32 	[%r206+20], %f13;
	add.s32 	%r154, %r206, %r59;
	ld.shared.f32 	%f14, [%r154];
	st.shared.f32 	[%r154+-252], %f14;
	ld.shared.f32 	%f15, [%r154+-232];
	st.shared.f32 	[%r154+20], %f15;
	add.s32 	%r155, %r154, %r59;
	ld.shared.f32 	%f16, [%r155];
	st.shared.f32 	[%r155+-252], %f16;
	ld.shared.f32 	%f17, [%r155+-232];
	st.shared.f32 	[%r155+20], %f17;
	add.s32 	%r156, %r155, %r59;
	ld.shared.f32 	%f18, [%r156];
	st.shared.f32 	[%r156+-252], %f18;
	ld.shared.f32 	%f19, [%r156+-232];
	st.shared.f32 	[%r156+20], %f19;
	add.s32 	%r207, %r207, %r56;
	add.s32 	%r206, %r206, %r58;
	setp.lt.u32 	%p14, %r207, 32;
	@%p14 bra 	$L__BB1_13;
$L__BB1_14:
	setp.gt.u32 	%p15, %r217, 31;
	bar.sync 	0;
	@%p15 bra 	$L__BB1_21;
	shl.b32 	%r64, %r4, 12;
	ld.const.f32 	%f1, [c_ax];
	ld.const.f32 	%f2, [c_bx];
	ld.const.f32 	%f3, [c_cx];
	ld.const.f32 	%f4, [c_dx];
	mov.u32 	%r65, %ntid.y;
	add.s32 	%r157, %r217, %r65;
	max.u32 	%r158, %r157, 32;
	setp.lt.u32 	%p16, %r157, 32;
	selp.u32 	%r159, 1, 0, %p16;
	add.s32 	%r160, %r157, %r159;
	sub.s32 	%r161, %r158, %r160;
	div.u32 	%r162, %r161, %r65;
	add.s32 	%r66, %r162, %r159;
	and.b32  	%r163, %r66, 3;
	setp.eq.s32 	%p17, %r163, 3;
	@%p17 bra 	$L__BB1_18;
	add.s32 	%r164, %r66, 1;
	and.b32  	%r165, %r164, 3;
	neg.s32 	%r210, %r165;
	add.s32 	%r166, %r1, %r64;
	shl.b32 	%r167, %r2, 11;
	add.s32 	%r168, %r166, %r167;
	shl.b32 	%r169, %r217, 6;
	add.s32 	%r209, %r168, %r169;
	shl.b32 	%r69, %r65, 6;
	shl.b32 	%r170, %r1, 2;
	mad.lo.s32 	%r171, %r217, 288, %r170;
	mov.u32 	%r172, _ZZ21derivative_x_lPencilsPfS_E3s_f;
	add.s32 	%r173, %r171, %r172;
	add.s32 	%r208, %r173, 20;
	mul.lo.s32 	%r71, %r65, 288;
	mad.lo.s32 	%r217, %r65, %r165, %r217;
$L__BB1_17:
	.pragma "nounroll";
	ld.shared.f32 	%f20, [%r208];
	ld.shared.f32 	%f21, [%r208+-8];
	sub.f32 	%f22, %f20, %f21;
	ld.shared.f32 	%f23, [%r208+4];
	ld.shared.f32 	%f24, [%r208+-12];
	sub.f32 	%f25, %f23, %f24;
	mul.f32 	%f26, %f2, %f25;
	fma.rn.f32 	%f27, %f1, %f22, %f26;
	ld.shared.f32 	%f28, [%r208+8];
	ld.shared.f32 	%f29, [%r208+-16];
	sub.f32 	%f30, %f28, %f29;
	fma.rn.f32 	%f31, %f3, %f30, %f27;
	ld.shared.f32 	%f32, [%r208+12];
	ld.shared.f32 	%f33, [%r208+-20];
	sub.f32 	%f34, %f32, %f33;
	fma.rn.f32 	%f35, %f4, %f34, %f31;
	mul.wide.s32 	%rd15, %r209, 4;
	add.s64 	%rd16, %rd2, %rd15;
	st.global.f32 	[%rd16], %f35;
	add.s32 	%r210, %r210, 1;
	setp.ne.s32 	%p18, %r210, 0;
	add.s32 	%r209, %r209, %r69;
	add.s32 	%r208, %r208, %r71;
	@%p18 bra 	$L__BB1_17;
$L__BB1_18:
	setp.lt.u32 	%p19, %r66, 3;
	@%p19 bra 	$L__BB1_21;
	shl.b32 	%r80, %r65, 2;
	shl.b32 	%r174, %r1, 2;
	mad.lo.s32 	%r175, %r217, 288, %r174;
	mov.u32 	%r176, _ZZ21derivative_x_lPencilsPfS_E3s_f;
	add.s32 	%r177, %r175, %r176;
	add.s32 	%r216, %r177, 20;
	mul.lo.s32 	%r82, %r65, 1152;
	add.s32 	%r178, %r1, %r64;
	add.s32 	%r179, %r217, %r3;
	mad.lo.s32 	%r180, %r65, 3, %r179;
	shl.b32 	%r181, %r180, 6;
	add.s32 	%r215, %r178, %r181;
	shl.b32 	%r84, %r65, 8;
	shl.b32 	%r182, %r65, 1;
	add.s32 	%r183, %r179, %r182;
	shl.b32 	%r184, %r183, 6;
	add.s32 	%r214, %r178, %r184;
	add.s32 	%r185, %r179, %r65;
	shl.b32 	%r186, %r185, 6;
	add.s32 	%r213, %r178, %r186;
	shl.b32 	%r187, %r2, 11;
	add.s32 	%r188, %r178, %r187;
	shl.b32 	%r189, %r217, 6;
	add.s32 	%r212, %r188, %r189;
	mul.lo.s32 	%r88, %r65, 288;
$L__BB1_20:
	ld.shared.f32 	%f36, [%r216];
	ld.shared.f32 	%f37, [%r216+-8];
	sub.f32 	%f38, %f36, %f37;
	ld.shared.f32 	%f39, [%r216+4];
	ld.shared.f32 	%f40, [%r216+-12];
	sub.f32 	%f41, %f39, %f40;
	mul.f32 	%f42, %f2, %f41;
	fma.rn.f32 	%f43, %f1, %f38, %f42;
	ld.shared.f32 	%f44, [%r216+8];
	ld.shared.f32 	%f45, [%r216+-16];
	sub.f32 	%f46, %f44, %f45;
	fma.rn.f32 	%f47, %f3, %f46, %f43;
	ld.shared.f32 	%f48, [%r216+12];
	ld.shared.f32 	%f49, [%r216+-20];
	sub.f32 	%f50, %f48, %f49;
	fma.rn.f32 	%f51, %f4, %f50, %f47;
	mul.wide.s32 	%rd17, %r212, 4;
	add.s64 	%rd18, %rd2, %rd17;
	st.global.f32 	[%rd18], %f51;
	add.s32 	%r190, %r216, %r88;
	ld.shared.f32 	%f52, [%r190];
	ld.shared.f32 	%f53, [%r190+-8];
	sub.f32 	%f54, %f52, %f53;
	ld.shared.f32 	%f55, [%r190+4];
	ld.shared.f32 	%f56, [%r190+-12];
	sub.f32 	%f57, %f55, %f56;
	mul.f32 	%f58, %f2, %f57;
	fma.rn.f32 	%f59, %f1, %f54, %f58;
	ld.shared.f32 	%f60, [%r190+8];
	ld.shared.f32 	%f61, [%r190+-16];
	sub.f32 	%f62, %f60, %f61;
	fma.rn.f32 	%f63, %f3, %f62, %f59;
	ld.shared.f32 	%f64, [%r190+12];
	ld.shared.f32 	%f65, [%r190+-20];
	sub.f32 	%f66, %f64, %f65;
	fma.rn.f32 	%f67, %f4, %f66, %f63;
	mul.wide.s32 	%rd19, %r213, 4;
	add.s64 	%rd20, %rd2, %rd19;
	st.global.f32 	[%rd20], %f67;
	add.s32 	%r191, %r190, %r88;
	ld.shared.f32 	%f68, [%r191];
	ld.shared.f32 	%f69, [%r191+-8];
	sub.f32 	%f70, %f68, %f69;
	ld.shared.f32 	%f71, [%r191+4];
	ld.shared.f32 	%f72, [%r191+-12];
	sub.f32 	%f73, %f71, %f72;
	mul.f32 	%f74, %f2, %f73;
	fma.rn.f32 	%f75, %f1, %f70, %f74;
	ld.shared.f32 	%f76, [%r191+8];
	ld.shared.f32 	%f77, [%r191+-16];
	sub.f32 	%f78, %f76, %f77;
	fma.rn.f32 	%f79, %f3, %f78, %f75;
	ld.shared.f32 	%f80, [%r191+12];
	ld.shared.f32 	%f81, [%r191+-20];
	sub.f32 	%f82, %f80, %f81;
	fma.rn.f32 	%f83, %f4, %f82, %f79;
	mul.wide.s32 	%rd21, %r214, 4;
	add.s64 	%rd22, %rd2, %rd21;
	st.global.f32 	[%rd22], %f83;
	add.s32 	%r192, %r191, %r88;
	ld.shared.f32 	%f84, [%r192];
	ld.shared.f32 	%f85, [%r192+-8];
	sub.f32 	%f86, %f84, %f85;
	ld.shared.f32 	%f87, [%r192+4];
	ld.shared.f32 	%f88, [%r192+-12];
	sub.f32 	%f89, %f87, %f88;
	mul.f32 	%f90, %f2, %f89;
	fma.rn.f32 	%f91, %f1, %f86, %f90;
	ld.shared.f32 	%f92, [%r192+8];
	ld.shared.f32 	%f93, [%r192+-16];
	sub.f32 	%f94, %f92, %f93;
	fma.rn.f32 	%f95, %f3, %f94, %f91;
	ld.shared.f32 	%f96, [%r192+12];
	ld.shared.f32 	%f97, [%r192+-20];
	sub.f32 	%f98, %f96, %f97;
	fma.rn.f32 	%f99, %f4, %f98, %f95;
	mul.wide.s32 	%rd23, %r215, 4;
	add.s64 	%rd24, %rd2, %rd23;
	st.global.f32 	[%rd24], %f99;
	add.s32 	%r217, %r217, %r80;
	add.s32 	%r216, %r216, %r82;
	add.s32 	%r215, %r215, %r84;
	add.s32 	%r214, %r214, %r84;
	add.s32 	%r213, %r213, %r84;
	add.s32 	%r212, %r212, %r84;
	setp.lt.u32 	%p20, %r217, 32;
	@%p20 bra 	$L__BB1_20;
$L__BB1_21:
	ret;

}
	// .globl	_Z12derivative_yPfS_
.visible .entry _Z12derivative_yPfS_(
	.param .u64 .ptr .align 1 _Z12derivative_yPfS__param_0,
	.param .u64 .ptr .align 1 _Z12derivative_yPfS__param_1
)
{
	.reg .pred 	%p<2>;
	.reg .b32 	%r<16>;
	.reg .b32 	%f<24>;
	.reg .b64 	%rd<9>;
	// demoted variable
	.shared .align 4 .b8 _ZZ12derivative_yPfS_E3s_f[1152];
	ld.param.u64 	%rd2, [_Z12derivative_yPfS__param_0];
	ld.param.u64 	%rd1, [_Z12derivative_yPfS__param_1];
	cvta.to.global.u64 	%rd3, %rd2;
	mov.u32 	%r3, %ctaid.x;
	mov.u32 	%r4, %ntid.x;
	mov.u32 	%r5, %tid.x;
	mov.u32 	%r6, %tid.y;
	mov.u32 	%r7, %ctaid.y;
	shl.b32 	%r8, %r7, 12;
	shl.b32 	%r9, %r6, 6;
	add.s32 	%r10, %r9, %r5;
	add.s32 	%r11, %r10, %r8;
	mad.lo.s32 	%r1, %r3, %r4, %r11;
	mul.wide.s32 	%rd4, %r1, 4;
	add.s64 	%rd5, %rd3, %rd4;
	ld.global.f32 	%f1, [%rd5];
	shl.b32 	%r12, %r6, 4;
	mov.u32 	%r13, _ZZ12derivative_yPfS_E3s_f;
	add.s32 	%r14, %r13, %r12;
	shl.b32 	%r15, %r5, 2;
	add.s32 	%r2, %r14, %r15;
	st.shared.f32 	[%r2+64], %f1;
	bar.sync 	0;
	setp.gt.u32 	%p1, %r6, 3;
	@%p1 bra 	$L__BB2_2;
	ld.shared.f32 	%f2, [%r2+1008];
	st.shared.f32 	[%r2], %f2;
	ld.shared.f32 	%f3, [%r2+80];
	st.shared.f32 	[%r2+1088], %f3;
$L__BB2_2:
	cvta.to.global.u64 	%rd6, %rd1;
	bar.sync 	0;
	ld.const.f32 	%f4, [c_ay];
	ld.shared.f32 	%f5, [%r2+80];
	ld.shared.f32 	%f6, [%r2+48];
	sub.f32 	%f7, %f5, %f6;
	ld.const.f32 	%f8, [c_by];
	ld.shared.f32 	%f9, [%r2+96];
	ld.shared.f32 	%f10, [%r2+32];
	sub.f32 	%f11, %f9, %f10;
	mul.f32 	%f12, %f8, %f11;
	fma.rn.f32 	%f13, %f4, %f7, %f12;
	ld.const.f32 	%f14, [c_cy];
	ld.shared.f32 	%f15, [%r2+112];
	ld.shared.f32 	%f16, [%r2+16];
	sub.f32 	%f17, %f15, %f16;
	fma.rn.f32 	%f18, %f14, %f17, %f13;
	ld.const.f32 	%f19, [c_dy];
	ld.shared.f32 	%f20, [%r2+128];
	ld.shared.f32 	%f21, [%r2];
	sub.f32 	%f22, %f20, %f21;
	fma.rn.f32 	%f23, %f19, %f22, %f18;
	add.s64 	%rd8, %rd6, %rd4;
	st.global.f32 	[%rd8], %f23;
	ret;

}
	// .globl	_Z21derivative_y_lPencilsPfS_
.visible .entry _Z21derivative_y_lPencilsPfS_(
	.param .u64 .ptr .align 1 _Z21derivative_y_lPencilsPfS__param_0,
	.param .u64 .ptr .align 1 _Z21derivative_y_lPencilsPfS__param_1
)
{
	.reg .pred 	%p<14>;
	.reg .b32 	%r<167>;
	.reg .b32 	%f<92>;
	.reg .b64 	%rd<25>;
	// demoted variable
	.shared .align 4 .b8 _ZZ21derivative_y_lPencilsPfS_E3s_f[9216];
	ld.param.u64 	%rd3, [_Z21derivative_y_lPencilsPfS__param_0];
	ld.param.u64 	%rd4, [_Z21derivative_y_lPencilsPfS__param_1];
	cvta.to.global.u64 	%rd1, %rd3;
	cvta.to.global.u64 	%rd2, %rd4;
	mov.u32 	%r80, %ctaid.x;
	mov.u32 	%r81, %ntid.x;
	mul.lo.s32 	%r1, %r80, %r81;
	mov.u32 	%r2, %tid.x;
	mov.u32 	%r3, %ctaid.y;
	mov.u32 	%r166, %tid.y;
	setp.gt.u32 	%p1, %r166, 63;
	@%p1 bra 	$L__BB3_7;
	shl.b32 	%r5, %r3, 12;
	mov.u32 	%r6, %ntid.y;
	add.s32 	%r82, %r166, %r6;
	max.u32 	%r83, %r82, 64;
	setp.lt.u32 	%p2, %r82, 64;
	selp.u32 	%r84, 1, 0, %p2;
	add.s32 	%r85, %r82, %r84;
	sub.s32 	%r86, %r83, %r85;
	div.u32 	%r87, %r86, %r6;
	add.s32 	%r7, %r87, %r84;
	and.b32  	%r88, %r7, 3;
	setp.eq.s32 	%p3, %r88, 3;
	mov.u32 	%r156, %r166;
	@%p3 bra 	$L__BB3_4;
	add.s32 	%r89, %r7, 1;
	and.b32  	%r90, %r89, 3;
	shl.b32 	%r91, %r166, 7;
	shl.b32 	%r92, %r2, 2;
	add.s32 	%r93, %r91, %r92;
	mov.u32 	%r94, _ZZ21derivative_y_lPencilsPfS_E3s_f;
	add.s32 	%r95, %r93, %r94;
	add.s32 	%r149, %r95, 512;
	shl.b32 	%r9, %r6, 7;
	add.s32 	%r96, %r2, %r1;
	add.s32 	%r97, %r96, %r5;
	shl.b32 	%r98, %r166, 6;
	add.s32 	%r148, %r97, %r98;
	shl.b32 	%r11, %r6, 6;
	neg.s32 	%r147, %r90;
	mad.lo.s32 	%r156, %r6, %r90, %r166;
$L__BB3_3:
	.pragma "nounroll";
	mul.wide.s32 	%rd5, %r148, 4;
	add.s64 	%rd6, %rd1, %rd5;
	ld.global.f32 	%f5, [%rd6];
	st.shared.f32 	[%r149], %f5;
	add.s32 	%r149, %r149, %r9;
	add.s32 	%r148, %r148, %r11;
	add.s32 	%r147, %r147, 1;
	setp.ne.s32 	%p4, %r147, 0;
	@%p4 bra 	$L__BB3_3;
$L__BB3_4:
	setp.lt.u32 	%p5, %r7, 3;
	@%p5 bra 	$L__BB3_7;
	shl.b32 	%r21, %r6, 2;
	add.s32 	%r99, %r2, %r1;
	add.s32 	%r100, %r99, %r5;
	shl.b32 	%r101, %r156, 6;
	add.s32 	%r151, %r100, %r101;
	mad.lo.s32 	%r155, %r6, 192, %r151;
	shl.b32 	%r23, %r6, 8;
	shl.b32 	%r24, %r6, 7;
	add.s32 	%r154, %r151, %r24;
	add.s32 	%r102, %r6, %r156;
	shl.b32 	%r103, %r102, 6;
	add.s32 	%r153, %r100, %r103;
	shl.b32 	%r104, %r156, 7;
	shl.b32 	%r105, %r2, 2;
	add.s32 	%r106, %r104, %r105;
	mov.u32 	%r107, _ZZ21derivative_y_lPencilsPfS_E3s_f;
	add.s32 	%r108, %r106, %r107;
	add.s32 	%r152, %r108, 512;
	shl.b32 	%r28, %r6, 9;
	mul.lo.s32 	%r29, %r6, 384;
$L__BB3_6:
	mul.wide.s32 	%rd7, %r151, 4;
	add.s64 	%rd8, %rd1, %rd7;
	ld.global.f32 	%f6, [%rd8];
	st.shared.f32 	[%r152], %f6;
	mul.wide.s32 	%rd9, %r153, 4;
	add.s64 	%rd10, %rd1, %rd9;
	ld.global.f32 	%f7, [%rd10];
	add.s32 	%r109, %r152, %r24;
	st.shared.f32 	[%r109], %f7;
	mul.wide.s32 	%rd11, %r154, 4;
	add.s64 	%rd12, %rd1, %rd11;
	ld.global.f32 	%f8, [%rd12];
	add.s32 	%r110, %r152, %r23;
	st.shared.f32 	[%r110], %f8;
	mul.wide.s32 	%rd13, %r155, 4;
	add.s64 	%rd14, %rd1, %rd13;
	ld.global.f32 	%f9, [%rd14];
	add.s32 	%r111, %r152, %r29;
	st.shared.f32 	[%r111], %f9;
	add.s32 	%r156, %r156, %r21;
	add.s32 	%r155, %r155, %r23;
	add.s32 	%r154, %r154, %r23;
	add.s32 	%r153, %r153, %r23;
	add.s32 	%r152, %r152, %r28;
	add.s32 	%r151, %r151, %r23;
	setp.lt.u32 	%p6, %r156, 64;
	@%p6 bra 	$L__BB3_6;
$L__BB3_7:
	bar.sync 	0;
	setp.gt.u32 	%p7, %r166, 3;
	@%p7 bra 	$L__BB3_9;
	shl.b32 	%r112, %r166, 7;
	mov.u32 	%r113, _ZZ21derivative_y_lPencilsPfS_E3s_f;
	add.s32 	%r114, %r113, %r112;
	shl.b32 	%r115, %r2, 2;
	add.s32 	%r116, %r114, %r115;
	ld.shared.f32 	%f10, [%r116+8064];
	st.shared.f32 	[%r116], %f10;
	ld.shared.f32 	%f11, [%r116+640];
	st.shared.f32 	[%r116+8704], %f11;
$L__BB3_9:
	setp.gt.u32 	%p8, %r166, 63;
	bar.sync 	0;
	@%p8 bra 	$L__BB3_16;
	shl.b32 	%r43, %r3, 12;
	ld.const.f32 	%f1, [c_ay];
	ld.const.f32 	%f2, [c_by];
	ld.const.f32 	%f3, [c_cy];
	ld.const.f32 	%f4, [c_dy];
	mov.u32 	%r44, %ntid.y;
	add.s32 	%r117, %r166, %r44;
	max.u32 	%r118, %r117, 64;
	setp.lt.u32 	%p9, %r117, 64;
	selp.u32 	%r119, 1, 0, %p9;
	add.s32 	%r120, %r117, %r119;
	sub.s32 	%r121, %r118, %r120;
	div.u32 	%r122, %r121, %r44;
	add.s32 	%r45, %r122, %r119;
	and.b32  	%r123, %r45, 3;
	setp.eq.s32 	%p10, %r123, 3;
	@%p10 bra 	$L__BB3_13;
	add.s32 	%r124, %r45, 1;
	and.b32  	%r125, %r124, 3;
	neg.s32 	%r159, %r125;
	add.s32 	%r126, %r2, %r1;
	add.s32 	%r127, %r126, %r43;
	shl.b32 	%r128, %r166, 6;
	add.s32 	%r158, %r127, %r128;
	shl.b32 	%r48, %r44, 6;
	shl.b32 	%r129, %r166, 7;
	shl.b32 	%r130, %r2, 2;
	add.s32 	%r131, %r129, %r130;
	mov.u32 	%r132, _ZZ21derivative_y_lPencilsPfS_E3s_f;
	add.s32 	%r133, %r131, %r132;
	add.s32 	%r157, %r133, 640;
	shl.b32 	%r50, %r44, 7;
	mad.lo.s32 	%r166, %r44, %r125, %r166;
$L__BB3_12:
	.pragma "nounroll";
	mul.wide.s32 	%rd15, %r158, 4;
	add.s64 	%rd16, %rd2, %rd15;
	ld.shared.f32 	%f12, [%r157];
	ld.shared.f32 	%f13, [%r157+-256];
	sub.f32 	%f14, %f12, %f13;
	ld.shared.f32 	%f15, [%r157+128];
	ld.shared.f32 	%f16, [%r157+-384];
	sub.f32 	%f17, %f15, %f16;
	mul.f32 	%f18, %f2, %f17;
	fma.rn.f32 	%f19, %f1, %f14, %f18;
	ld.shared.f32 	%f20, [%r157+256];
	ld.shared.f32 	%f21, [%r157+-512];
	sub.f32 	%f22, %f20, %f21;
	fma.rn.f32 	%f23, %f3, %f22, %f19;
	ld.shared.f32 	%f24, [%r157+384];
	ld.shared.f32 	%f25, [%r157+-640];
	sub.f32 	%f26, %f24, %f25;
	fma.rn.f32 	%f27, %f4, %f26, %f23;
	st.global.f32 	[%rd16], %f27;
	add.s32 	%r159, %r159, 1;
	setp.ne.s32 	%p11, %r159, 0;
	add.s32 	%r158, %r158, %r48;
	add.s32 	%r157, %r157, %r50;
	@%p11 bra 	$L__BB3_12;
$L__BB3_13:
	setp.lt.u32 	%p12, %r45, 3;
	@%p12 bra 	$L__BB3_16;
	shl.b32 	%r59, %r44, 2;
	add.s32 	%r134, %r2, %r1;
	add.s32 	%r135, %r134, %r43;
	shl.b32 	%r136, %r166, 6;
	add.s32 	%r161, %r135, %r136;
	mad.lo.s32 	%r165, %r44, 192, %r161;
	shl.b32 	%r61, %r44, 8;
	shl.b32 	%r62, %r44, 7;
	add.s32 	%r164, %r161, %r62;
	add.s32 	%r137, %r44, %r166;
	shl.b32 	%r138, %r137, 6;
	add.s32 	%r163, %r135, %r138;
	shl.b32 	%r139, %r166, 7;
	shl.b32 	%r140, %r2, 2;
	add.s32 	%r141, %r139, %r140;
	mov.u32 	%r142, _ZZ21derivative_y_lPencilsPfS_E3s_f;
	add.s32 	%r143, %r141, %r142;
	add.s32 	%r162, %r143, 640;
	shl.b32 	%r66, %r44, 9;
$L__BB3_15:
	ld.shared.f32 	%f28, [%r162];
	ld.shared.f32 	%f29, [%r162+-256];
	sub.f32 	%f30, %f28, %f29;
	ld.shared.f32 	%f31, [%r162+128];
	ld.shared.f32 	%f32, [%r162+-384];
	sub.f32 	%f33, %f31, %f32;
	mul.f32 	%f34, %f2, %f33;
	fma.rn.f32 	%f35, %f1, %f30, %f34;
	ld.shared.f32 	%f36, [%r162+256];
	ld.shared.f32 	%f37, [%r162+-512];
	sub.f32 	%f38, %f36, %f37;
	fma.rn.f32 	%f39, %f3, %f38, %f35;
	ld.shared.f32 	%f40, [%r162+384];
	ld.shared.f32 	%f41, [%r162+-640];
	sub.f32 	%f42, %f40, %f41;
	fma.rn.f32 	%f43, %f4, %f42, %f39;
	mul.wide.s32 	%rd17, %r161, 4;
	add.s64 	%rd18, %rd2, %rd17;
	st.global.f32 	[%rd18], %f43;
	add.s32 	%r144, %r162, %r62;
	ld.shared.f32 	%f44, [%r144];
	ld.shared.f32 	%f45, [%r144+-256];
	sub.f32 	%f46, %f44, %f45;
	ld.shared.f32 	%f47, [%r144+128];
	ld.shared.f32 	%f48, [%r144+-384];
	sub.f32 	%f49, %f47, %f48;
	mul.f32 	%f50, %f2, %f49;
	fma.rn.f32 	%f51, %f1, %f46, %f50;
	ld.shared.f32 	%f52, [%r144+256];
	ld.shared.f32 	%f53, [%r144+-512];
	sub.f32 	%f54, %f52, %f53;
	fma.rn.f32 	%f55, %f3, %f54, %f51;
	ld.shared.f32 	%f56, [%r144+384];
	ld.shared.f32 	%f57, [%r144+-640];
	sub.f32 	%f58, %f56, %f57;
	fma.rn.f32 	%f59, %f4, %f58, %f55;
	mul.wide.s32 	%rd19, %r163, 4;
	add.s64 	%rd20, %rd2, %rd19;
	st.global.f32 	[%rd20], %f59;
	add.s32 	%r145, %r144, %r62;
	ld.shared.f32 	%f60, [%r145];
	ld.shared.f32 	%f61, [%r145+-256];
	sub.f32 	%f62, %f60, %f61;
	ld.shared.f32 	%f63, [%r145+128];
	ld.shared.f32 	%f64, [%r145+-384];
	sub.f32 	%f65, %f63, %f64;
	mul.f32 	%f66, %f2, %f65;
	fma.rn.f32 	%f67, %f1, %f62, %f66;
	ld.shared.f32 	%f68, [%r145+256];
	ld.shared.f32 	%f69, [%r145+-512];
	sub.f32 	%f70, %f68, %f69;
	fma.rn.f32 	%f71, %f3, %f70, %f67;
	ld.shared.f32 	%f72, [%r145+384];
	ld.shared.f32 	%f73, [%r145+-640];
	sub.f32 	%f74, %f72, %f73;
	fma.rn.f32 	%f75, %f4, %f74, %f71;
	mul.wide.s32 	%rd21, %r164, 4;
	add.s64 	%rd22, %rd2, %rd21;
	st.global.f32 	[%rd22], %f75;
	add.s32 	%r146, %r145, %r62;
	ld.shared.f32 	%f76, [%r146];
	ld.shared.f32 	%f77, [%r146+-256];
	sub.f32 	%f78, %f76, %f77;
	ld.shared.f32 	%f79, [%r146+128];
	ld.shared.f32 	%f80, [%r146+-384];
	sub.f32 	%f81, %f79, %f80;
	mul.f32 	%f82, %f2, %f81;
	fma.rn.f32 	%f83, %f1, %f78, %f82;
	ld.shared.f32 	%f84, [%r146+256];
	ld.shared.f32 	%f85, [%r146+-512];
	sub.f32 	%f86, %f84, %f85;
	fma.rn.f32 	%f87, %f3, %f86, %f83;
	ld.shared.f32 	%f88, [%r146+384];
	ld.shared.f32 	%f89, [%r146+-640];
	sub.f32 	%f90, %f88, %f89;
	fma.rn.f32 	%f91, %f4, %f90, %f87;
	mul.wide.s32 	%rd23, %r165, 4;
	add.s64 	%rd24, %rd2, %rd23;
	st.global.f32 	[%rd24], %f91;
	add.s32 	%r166, %r166, %r59;
	add.s32 	%r165, %r165, %r61;
	add.s32 	%r164, %r164, %r61;
	add.s32 	%r163, %r163, %r61;
	add.s32 	%r162, %r162, %r66;
	add.s32 	%r161, %r161, %r61;
	setp.lt.u32 	%p13, %r166, 64;
	@%p13 bra 	$L__BB3_15;
$L__BB3_16:
	ret;

}
	// .globl	_Z12derivative_zPfS_
.visible .entry _Z12derivative_zPfS_(
	.param .u64 .ptr .align 1 _Z12derivative_zPfS__param_0,
	.param .u64 .ptr .align 1 _Z12derivative_zPfS__param_1
)
{
	.reg .pred 	%p<2>;
	.reg .b32 	%r<16>;
	.reg .b32 	%f<24>;
	.reg .b64 	%rd<9>;
	// demoted variable
	.shared .align 4 .b8 _ZZ12derivative_zPfS_E3s_f[1152];
	ld.param.u64 	%rd2, [_Z12derivative_zPfS__param_0];
	ld.param.u64 	%rd1, [_Z12derivative_zPfS__param_1];
	cvta.to.global.u64 	%rd3, %rd2;
	mov.u32 	%r3, %ctaid.x;
	mov.u32 	%r4, %ntid.x;
	mov.u32 	%r5, %tid.x;
	mov.u32 	%r6, %ctaid.y;
	mov.u32 	%r7, %tid.y;
	shl.b32 	%r8, %r7, 12;
	shl.b32 	%r9, %r6, 6;
	add.s32 	%r10, %r9, %r5;
	add.s32 	%r11, %r10, %r8;
	mad.lo.s32 	%r1, %r3, %r4, %r11;
	mul.wide.s32 	%rd4, %r1, 4;
	add.s64 	%rd5, %rd3, %rd4;
	ld.global.f32 	%f1, [%rd5];
	shl.b32 	%r12, %r7, 4;
	mov.u32 	%r13, _ZZ12derivative_zPfS_E3s_f;
	add.s32 	%r14, %r13, %r12;
	shl.b32 	%r15, %r5, 2;
	add.s32 	%r2, %r14, %r15;
	st.shared.f32 	[%r2+64], %f1;
	bar.sync 	0;
	setp.gt.u32 	%p1, %r7, 3;
	@%p1 bra 	$L__BB4_2;
	ld.shared.f32 	%f2, [%r2+1008];
	st.shared.f32 	[%r2], %f2;
	ld.shared.f32 	%f3, [%r2+80];
	st.shared.f32 	[%r2+1088], %f3;
$L__BB4_2:
	cvta.to.global.u64 	%rd6, %rd1;
	bar.sync 	0;
	ld.const.f32 	%f4, [c_az];
	ld.shared.f32 	%f5, [%r2+80];
	ld.shared.f32 	%f6, [%r2+48];
	sub.f32 	%f7, %f5, %f6;
	ld.const.f32 	%f8, [c_bz];
	ld.shared.f32 	%f9, [%r2+96];
	ld.shared.f32 	%f10, [%r2+32];
	sub.f32 	%f11, %f9, %f10;
	mul.f32 	%f12, %f8, %f11;
	fma.rn.f32 	%f13, %f4, %f7, %f12;
	ld.const.f32 	%f14, [c_cz];
	ld.shared.f32 	%f15, [%r2+112];
	ld.shared.f32 	%f16, [%r2+16];
	sub.f32 	%f17, %f15, %f16;
	fma.rn.f32 	%f18, %f14, %f17, %f13;
	ld.const.f32 	%f19, [c_dz];
	ld.shared.f32 	%f20, [%r2+128];
	ld.shared.f32 	%f21, [%r2];
	sub.f32 	%f22, %f20, %f21;
	fma.rn.f32 	%f23, %f19, %f22, %f18;
	add.s64 	%rd8, %rd6, %rd4;
	st.global.f32 	[%rd8], %f23;
	ret;

}
	// .globl	_Z21derivative_z_lPencilsPfS_
.visible .entry _Z21derivative_z_lPencilsPfS_(
	.param .u64 .ptr .align 1 _Z21derivative_z_lPencilsPfS__param_0,
	.param .u64 .ptr .align 1 _Z21derivative_z_lPencilsPfS__param_1
)
{
	.reg .pred 	%p<14>;
	.reg .b32 	%r<172>;
	.reg .b32 	%f<92>;
	.reg .b64 	%rd<25>;
	// demoted variable
	.shared .align 4 .b8 _ZZ21derivative_z_lPencilsPfS_E3s_f[9216];
	ld.param.u64 	%rd3, [_Z21derivative_z_lPencilsPfS__param_0];
	ld.param.u64 	%rd4, [_Z21derivative_z_lPencilsPfS__param_1];
	cvta.to.global.u64 	%rd1, %rd3;
	cvta.to.global.u64 	%rd2, %rd4;
	mov.u32 	%r81, %ctaid.x;
	mov.u32 	%r82, %ntid.x;
	mul.lo.s32 	%r1, %r81, %r82;
	mov.u32 	%r2, %tid.x;
	mov.u32 	%r3, %ctaid.y;
	mov.u32 	%r171, %tid.y;
	setp.gt.u32 	%p1, %r171, 63;
	@%p1 bra 	$L__BB5_7;
	shl.b32 	%r5, %r3, 6;
	mov.u32 	%r6, %ntid.y;
	add.s32 	%r83, %r171, %r6;
	max.u32 	%r84, %r83, 64;
	setp.lt.u32 	%p2, %r83, 64;
	selp.u32 	%r85, 1, 0, %p2;
	add.s32 	%r86, %r83, %r85;
	sub.s32 	%r87, %r84, %r86;
	div.u32 	%r88, %r87, %r6;
	add.s32 	%r7, %r88, %r85;
	and.b32  	%r89, %r7, 3;
	setp.eq.s32 	%p3, %r89, 3;
	mov.u32 	%r161, %r171;
	@%p3 bra 	$L__BB5_4;
	add.s32 	%r90, %r7, 1;
	and.b32  	%r91, %r90, 3;
	shl.b32 	%r92, %r171, 7;
	shl.b32 	%r93, %r2, 2;
	add.s32 	%r94, %r92, %r93;
	mov.u32 	%r95, _ZZ21derivative_z_lPencilsPfS_E3s_f;
	add.s32 	%r96, %r94, %r95;
	add.s32 	%r154, %r96, 512;
	shl.b32 	%r9, %r6, 7;
	add.s32 	%r97, %r2, %r1;
	shl.b32 	%r98, %r171, 12;
	add.s32 	%r99, %r97, %r98;
	add.s32 	%r153, %r99, %r5;
	shl.b32 	%r11, %r6, 12;
	neg.s32 	%r152, %r91;
	mad.lo.s32 	%r161, %r6, %r91, %r171;
$L__BB5_3:
	.pragma "nounroll";
	mul.wide.s32 	%rd5, %r153, 4;
	add.s64 	%rd6, %rd1, %rd5;
	ld.global.f32 	%f5, [%rd6];
	st.shared.f32 	[%r154], %f5;
	add.s32 	%r154, %r154, %r9;
	add.s32 	%r153, %r153, %r11;
	add.s32 	%r152, %r152, 1;
	setp.ne.s32 	%p4, %r152, 0;
	@%p4 bra 	$L__BB5_3;
$L__BB5_4:
	setp.lt.u32 	%p5, %r7, 3;
	@%p5 bra 	$L__BB5_7;
	shl.b32 	%r21, %r6, 2;
	add.s32 	%r100, %r2, %r1;
	shl.b32 	%r101, %r161, 12;
	add.s32 	%r102, %r100, %r101;
	add.s32 	%r156, %r102, %r5;
	mad.lo.s32 	%r160, %r6, 12288, %r156;
	shl.b32 	%r23, %r6, 14;
	shl.b32 	%r103, %r6, 13;
	add.s32 	%r159, %r156, %r103;
	add.s32 	%r104, %r6, %r161;
	shl.b32 	%r105, %r104, 12;
	add.s32 	%r106, %r100, %r105;
	add.s32 	%r158, %r106, %r5;
	shl.b32 	%r26, %r6, 7;
	shl.b32 	%r107, %r161, 7;
	shl.b32 	%r108, %r2, 2;
	add.s32 	%r109, %r107, %r108;
	mov.u32 	%r110, _ZZ21derivative_z_lPencilsPfS_E3s_f;
	add.s32 	%r111, %r109, %r110;
	add.s32 	%r157, %r111, 512;
	shl.b32 	%r28, %r6, 9;
	shl.b32 	%r29, %r6, 8;
	mul.lo.s32 	%r30, %r6, 384;
$L__BB5_6:
	mul.wide.s32 	%rd7, %r156, 4;
	add.s64 	%rd8, %rd1, %rd7;
	ld.global.f32 	%f6, [%rd8];
	st.shared.f32 	[%r157], %f6;
	mul.wide.s32 	%rd9, %r158, 4;
	add.s64 	%rd10, %rd1, %rd9;
	ld.global.f32 	%f7, [%rd10];
	add.s32 	%r112, %r157, %r26;
	st.shared.f32 	[%r112], %f7;
	mul.wide.s32 	%rd11, %r159, 4;
	add.s64 	%rd12, %rd1, %rd11;
	ld.global.f32 	%f8, [%rd12];
	add.s32 	%r113, %r157, %r29;
	st.shared.f32 	[%r113], %f8;
	mul.wide.s32 	%rd13, %r160, 4;
	add.s64 	%rd14, %rd1, %rd13;
	ld.global.f32 	%f9, [%rd14];
	add.s32 	%r114, %r157, %r30;
	st.shared.f32 	[%r114], %f9;
	add.s32 	%r161, %r161, %r21;
	add.s32 	%r160, %r160, %r23;
	add.s32 	%r159, %r159, %r23;
	add.s32 	%r158, %r158, %r23;
	add.s32 	%r157, %r157, %r28;
	add.s32 	%r156, %r156, %r23;
	setp.lt.u32 	%p6, %r161, 64;
	@%p6 bra 	$L__BB5_6;
$L__BB5_7:
	bar.sync 	0;
	setp.gt.u32 	%p7, %r171, 3;
	@%p7 bra 	$L__BB5_9;
	shl.b32 	%r115, %r171, 7;
	mov.u32 	%r116, _ZZ21derivative_z_lPencilsPfS_E3s_f;
	add.s32 	%r117, %r116, %r115;
	shl.b32 	%r118, %r2, 2;
	add.s32 	%r119, %r117, %r118;
	ld.shared.f32 	%f10, [%r119+8064];
	st.shared.f32 	[%r119], %f10;
	ld.shared.f32 	%f11, [%r119+640];
	st.shared.f32 	[%r119+8704], %f11;
$L__BB5_9:
	setp.gt.u32 	%p8, %r171, 63;
	bar.sync 	0;
	@%p8 bra 	$L__BB5_16;
	shl.b32 	%r44, %r3, 6;
	ld.const.f32 	%f1, [c_az];
	ld.const.f32 	%f2, [c_bz];
	ld.const.f32 	%f3, [c_cz];
	ld.const.f32 	%f4, [c_dz];
	mov.u32 	%r45, %ntid.y;
	add.s32 	%r120, %r171, %r45;
	max.u32 	%r121, %r120, 64;
	setp.lt.u32 	%p9, %r120, 64;
	selp.u32 	%r122, 1, 0, %p9;
	add.s32 	%r123, %r120, %r122;
	sub.s32 	%r124, %r121, %r123;
	div.u32 	%r125, %r124, %r45;
	add.s32 	%r46, %r125, %r122;
	and.b32  	%r126, %r46, 3;
	setp.eq.s32 	%p10, %r126, 3;
	@%p10 bra 	$L__BB5_13;
	add.s32 	%r127, %r46, 1;
	and.b32  	%r128, %r127, 3;
	neg.s32 	%r164, %r128;
	add.s32 	%r129, %r2, %r1;
	shl.b32 	%r130, %r171, 12;
	add.s32 	%r131, %r129, %r130;
	add.s32 	%r163, %r131, %r44;
	shl.b32 	%r49, %r45, 12;
	shl.b32 	%r132, %r171, 7;
	shl.b32 	%r133, %r2, 2;
	add.s32 	%r134, %r132, %r133;
	mov.u32 	%r135, _ZZ21derivative_z_lPencilsPfS_E3s_f;
	add.s32 	%r136, %r134, %r135;
	add.s32 	%r162, %r136, 640;
	shl.b32 	%r51, %r45, 7;
	mad.lo.s32 	%r171, %r45, %r128, %r171;
$L__BB5_12:
	.pragma "nounroll";
	mul.wide.s32 	%rd15, %r163, 4;
	add.s64 	%rd16, %rd2, %rd15;
	ld.shared.f32 	%f12, [%r162];
	ld.shared.f32 	%f13, [%r162+-256];
	sub.f32 	%f14, %f12, %f13;
	ld.shared.f32 	%f15, [%r162+128];
	ld.shared.f32 	%f16, [%r162+-384];
	sub.f32 	%f17, %f15, %f16;
	mul.f32 	%f18, %f2, %f17;
	fma.rn.f32 	%f19, %f1, %f14, %f18;
	ld.shared.f32 	%f20, [%r162+256];
	ld.shared.f32 	%f21, [%r162+-512];
	sub.f32 	%f22, %f20, %f21;
	fma.rn.f32 	%f23, %f3, %f22, %f19;
	ld.shared.f32 	%f24, [%r162+384];
	ld.shared.f32 	%f25, [%r162+-640];
	sub.f32 	%f26, %f24, %f25;
	fma.rn.f32 	%f27, %f4, %f26, %f23;
	st.global.f32 	[%rd16], %f27;
	add.s32 	%r164, %r164, 1;
	setp.ne.s32 	%p11, %r164, 0;
	add.s32 	%r163, %r163, %r49;
	add.s32 	%r162, %r162, %r51;
	@%p11 bra 	$L__BB5_12;
$L__BB5_13:
	setp.lt.u32 	%p12, %r46, 3;
	@%p12 bra 	$L__BB5_16;
	shl.b32 	%r60, %r45, 2;
	add.s32 	%r137, %r2, %r1;
	shl.b32 	%r138, %r171, 12;
	add.s32 	%r139, %r137, %r138;
	add.s32 	%r166, %r139, %r44;
	mad.lo.s32 	%r170, %r45, 12288, %r166;
	shl.b32 	%r62, %r45, 14;
	shl.b32 	%r140, %r45, 13;
	add.s32 	%r169, %r166, %r140;
	add.s32 	%r141, %r45, %r171;
	shl.b32 	%r142, %r141, 12;
	add.s32 	%r143, %r137, %r142;
	add.s32 	%r168, %r143, %r44;
	shl.b32 	%r144, %r171, 7;
	shl.b32 	%r145, %r2, 2;
	add.s32 	%r146, %r144, %r145;
	mov.u32 	%r147, _ZZ21derivative_z_lPencilsPfS_E3s_f;
	add.s32 	%r148, %r146, %r147;
	add.s32 	%r167, %r148, 640;
	shl.b32 	%r66, %r45, 9;
	shl.b32 	%r68, %r45, 7;
$L__BB5_15:
	ld.shared.f32 	%f28, [%r167];
	ld.shared.f32 	%f29, [%r167+-256];
	sub.f32 	%f30, %f28, %f29;
	ld.shared.f32 	%f31, [%r167+128];
	ld.shared.f32 	%f32, [%r167+-384];
	sub.f32 	%f33, %f31, %f32;
	mul.f32 	%f34, %f2, %f33;
	fma.rn.f32 	%f35, %f1, %f30, %f34;
	ld.shared.f32 	%f36, [%r167+256];
	ld.shared.f32 	%f37, [%r167+-512];
	sub.f32 	%f38, %f36, %f37;
	fma.rn.f32 	%f39, %f3, %f38, %f35;
	ld.shared.f32 	%f40, [%r167+384];
	ld.shared.f32 	%f41, [%r167+-640];
	sub.f32 	%f42, %f40, %f41;
	fma.rn.f32 	%f43, %f4, %f42, %f39;
	mul.wide.s32 	%rd17, %r166, 4;
	add.s64 	%rd18, %rd2, %rd17;
	st.global.f32 	[%rd18], %f43;
	add.s32 	%r149, %r167, %r68;
	ld.shared.f32 	%f44, [%r149];
	ld.shared.f32 	%f45, [%r149+-256];
	sub.f32 	%f46, %f44, %f45;
	ld.shared.f32 	%f47, [%r149+128];
	ld.shared.f32 	%f48, [%r149+-384];
	sub.f32 	%f49, %f47, %f48;
	mul.f32 	%f50, %f2, %f49;
	fma.rn.f32 	%f51, %f1, %f46, %f50;
	ld.shared.f32 	%f52, [%r149+256];
	ld.shared.f32 	%f53, [%r149+-512];
	sub.f32 	%f54, %f52, %f53;
	fma.rn.f32 	%f55, %f3, %f54, %f51;
	ld.shared.f32 	%f56, [%r149+384];
	ld.shared.f32 	%f57, [%r149+-640];
	sub.f32 	%f58, %f56, %f57;
	fma.rn.f32 	%f59, %f4, %f58, %f55;
	mul.wide.s32 	%rd19, %r168, 4;
	add.s64 	%rd20, %rd2, %rd19;
	st.global.f32 	[%rd20], %f59;
	add.s32 	%r150, %r149, %r68;
	ld.shared.f32 	%f60, [%r150];
	ld.shared.f32 	%f61, [%r150+-256];
	sub.f32 	%f62, %f60, %f61;
	ld.shared.f32 	%f63, [%r150+128];
	ld.shared.f32 	%f64, [%r150+-384];
	sub.f32 	%f65, %f63, %f64;
	mul.f32 	%f66, %f2, %f65;
	fma.rn.f32 	%f67, %f1, %f62, %f66;
	ld.shared.f32 	%f68, [%r150+256];
	ld.shared.f32 	%f69, [%r150+-512];
	sub.f32 	%f70, %f68, %f69;
	fma.rn.f32 	%f71, %f3, %f70, %f67;
	ld.shared.f32 	%f72, [%r150+384];
	ld.shared.f32 	%f73, [%r150+-640];
	sub.f32 	%f74, %f72, %f73;
	fma.rn.f32 	%f75, %f4, %f74, %f71;
	mul.wide.s32 	%rd21, %r169, 4;
	add.s64 	%rd22, %rd2, %rd21;
	st.global.f32 	[%rd22], %f75;
	add.s32 	%r151, %r150, %r68;
	ld.shared.f32 	%f76, [%r151];
	ld.shared.f32 	%f77, [%r151+-256];
	sub.f32 	%f78, %f76, %f77;
	ld.shared.f32 	%f79, [%r151+128];
	ld.shared.f32 	%f80, [%r151+-384];
	sub.f32 	%f81, %f79, %f80;
	mul.f32 	%f82, %f2, %f81;
	fma.rn.f32 	%f83, %f1, %f78, %f82;
	ld.shared.f32 	%f84, [%r151+256];
	ld.shared.f32 	%f85, [%r151+-512];
	sub.f32 	%f86, %f84, %f85;
	fma.rn.f32 	%f87, %f3, %f86, %f83;
	ld.shared.f32 	%f88, [%r151+384];
	ld.shared.f32 	%f89, [%r151+-640];
	sub.f32 	%f90, %f88, %f89;
	fma.rn.f32 	%f91, %f4, %f90, %f87;
	mul.wide.s32 	%rd23, %r170, 4;
	add.s64 	%rd24, %rd2, %rd23;
	st.global.f32 	[%rd24], %f91;
	add.s32 	%r171, %r171, %r60;
	add.s32 	%r170, %r170, %r62;
	add.s32 	%r169, %r169, %r62;
	add.s32 	%r168, %r168, %r62;
	add.s32 	%r167, %r167, %r66;
	add.s32 	%r166, %r166, %r62;
	setp.lt.u32 	%p13, %r171, 64;
	@%p13 bra 	$L__BB5_15;
$L__BB5_16:
	ret;

}


// ===== COMPILED SASS (sm_100) =====

	.target	sm_100

	.elftype	@"ET_EXEC"


//--------------------- .note.nv.tkinfo           --------------------------
	.section	.note.nv.tkinfo,"",@"SHT_NOTE"
	.sectionflags	@"SHF_NOTE_NV_TKINFO"
	.tkinfo
        /*0018*/ 	.word	0x00000002
        /*0030*/ 	.string	""
        /*0030*/ 	.string	"ptxas"
        /*0030*/ 	.string	"Cuda compilation tools, release 13.0, V13.0.88"
        /*0030*/ 	.string	"Build cuda_13.0.r13.0/compiler.36424714_0"
        /*0030*/ 	.string	"-arch sm_100 -m 64 "



//--------------------- .note.nv.cuinfo           --------------------------
	.section	.note.nv.cuinfo,"",@"SHT_NOTE"
	.sectionflags	@"SHF_NOTE_NV_CUINFO"
        /*0018*/ 	.short	0x0002
        /*001a*/ 	.short	0x0064
        /*001c*/ 	.short	0x0082
	.zero		2


//--------------------- .nv.info                  --------------------------
	.section	.nv.info,"",@"SHT_CUDA_INFO"
	.align	4


	//----- nvinfo : EIATTR_REGCOUNT
	.align		4
        /*0000*/ 	.byte	0x04, 0x2f
        /*0002*/ 	.short	(.L_13 - .L_12)
	.align		4
.L_12:
        /*0004*/ 	.word	index@(_Z12derivative_xPfS_)
        /*0008*/ 	.word	0x00000012


	//----- nvinfo : EIATTR_FRAME_SIZE
	.align		4
.L_13:
        /*000c*/ 	.byte	0x04, 0x11
        /*000e*/ 	.short	(.L_15 - .L_14)
	.align		4
.L_14:
        /*0010*/ 	.word	index@(_Z12derivative_xPfS_)
        /*0014*/ 	.word	0x00000000


	//----- nvinfo : EIATTR_REGCOUNT
	.align		4
.L_15:
        /*0018*/ 	.byte	0x04, 0x2f
        /*001a*/ 	.short	(.L_17 - .L_16)
	.align		4
.L_16:
        /*001c*/ 	.word	index@(_Z21derivative_x_lPencilsPfS_)
        /*0020*/ 	.word	0x00000020


	//----- nvinfo : EIATTR_FRAME_SIZE
	.align		4
.L_17:
        /*0024*/ 	.byte	0x04, 0x11
        /*0026*/ 	.short	(.L_19 - .L_18)
	.align		4
.L_18:
        /*0028*/ 	.word	index@(_Z21derivative_x_lPencilsPfS_)
        /*002c*/ 	.word	0x00000000


	//----- nvinfo : EIATTR_REGCOUNT
	.align		4
.L_19:
        /*0030*/ 	.byte	0x04, 0x2f
        /*0032*/ 	.short	(.L_21 - .L_20)
	.align		4
.L_20:
        /*0034*/ 	.word	index@(_Z12derivative_yPfS_)
        /*0038*/ 	.word	0x00000012


	//----- nvinfo : EIATTR_FRAME_SIZE
	.align		4
.L_21:
        /*003c*/ 	.byte	0x04, 0x11
        /*003e*/ 	.short	(.L_23 - .L_22)
	.align		4
.L_22:
        /*0040*/ 	.word	index@(_Z12derivative_yPfS_)
        /*0044*/ 	.word	0x00000000


	//----- nvinfo : EIATTR_REGCOUNT
	.align		4
.L_23:
        /*0048*/ 	.byte	0x04, 0x2f
        /*004a*/ 	.short	(.L_25 - .L_24)
	.align		4
.L_24:
        /*004c*/ 	.word	index@(_Z21derivative_y_lPencilsPfS_)
        /*0050*/ 	.word	0x00000020


	//----- nvinfo : EIATTR_FRAME_SIZE
	.align		4
.L_25:
        /*0054*/ 	.byte	0x04, 0x11
        /*0056*/ 	.short	(.L_27 - .L_26)
	.align		4
.L_26:
        /*0058*/ 	.word	index@(_Z21derivative_y_lPencilsPfS_)
        /*005c*/ 	.word	0x00000000


	//----- nvinfo : EIATTR_REGCOUNT
	.align		4
.L_27:
        /*0060*/ 	.byte	0x04, 0x2f
        /*0062*/ 	.short	(.L_29 - .L_28)
	.align		4
.L_28:
        /*0064*/ 	.word	index@(_Z12derivative_zPfS_)
        /*0068*/ 	.word	0x00000012


	//----- nvinfo : EIATTR_FRAME_SIZE
	.align		4
.L_29:
        /*006c*/ 	.byte	0x04, 0x11
        /*006e*/ 	.short	(.L_31 - .L_30)
	.align		4
.L_30:
        /*0070*/ 	.word	index@(_Z12derivative_zPfS_)
        /*0074*/ 	.word	0x00000000


	//----- nvinfo : EIATTR_REGCOUNT
	.align		4
.L_31:
        /*0078*/ 	.byte	0x04, 0x2f
        /*007a*/ 	.short	(.L_33 - .L_32)
	.align		4
.L_32:
        /*007c*/ 	.word	index@(_Z21derivative_z_lPencilsPfS_)
        /*0080*/ 	.word	0x00000020


	//----- nvinfo : EIATTR_FRAME_SIZE
	.align		4
.L_33:
        /*0084*/ 	.byte	0x04, 0x11
        /*0086*/ 	.short	(.L_35 - .L_34)
	.align		4
.L_34:
        /*0088*/ 	.word	index@(_Z21derivative_z_lPencilsPfS_)
        /*008c*/ 	.word	0x00000000


	//----- nvinfo : EIATTR_MIN_STACK_SIZE
	.align		4
.L_35:
        /*0090*/ 	.byte	0x04, 0x12
        /*0092*/ 	.short	(.L_37 - .L_36)
	.align		4
.L_36:
        /*0094*/ 	.word	index@(_Z21derivative_z_lPencilsPfS_)
        /*0098*/ 	.word	0x00000000


	//----- nvinfo : EIATTR_MIN_STACK_SIZE
	.align		4
.L_37:
        /*009c*/ 	.byte	0x04, 0x12
        /*009e*/ 	.short	(.L_39 - .L_38)
	.align		4
.L_38:
        /*00a0*/ 	.word	index@(_Z12derivative_zPfS_)
        /*00a4*/ 	.word	0x00000000


	//----- nvinfo : EIATTR_MIN_STACK_SIZE
	.align		4
.L_39:
        /*00a8*/ 	.byte	0x04, 0x12
        /*00aa*/ 	.short	(.L_41 - .L_40)
	.align		4
.L_40:
        /*00ac*/ 	.word	index@(_Z21derivative_y_lPencilsPfS_)
        /*00b0*/ 	.word	0x00000000


	//----- nvinfo : EIATTR_MIN_STACK_SIZE
	.align		4
.L_41:
        /*00b4*/ 	.byte	0x04, 0x12
        /*00b6*/ 	.short	(.L_43 - .L_42)
	.align		4
.L_42:
        /*00b8*/ 	.word	index@(_Z12derivative_yPfS_)
        /*00bc*/ 	.word	0x00000000


	//----- nvinfo : EIATTR_MIN_STACK_SIZE
	.align		4
.L_43:
        /*00c0*/ 	.byte	0x04, 0x12
        /*00c2*/ 	.short	(.L_45 - .L_44)
	.align		4
.L_44:
        /*00c4*/ 	.word	index@(_Z21derivative_x_lPencilsPfS_)
        /*00c8*/ 	.word	0x00000000


	//----- nvinfo : EIATTR_MIN_STACK_SIZE
	.align		4
.L_45:
        /*00cc*/ 	.byte	0x04, 0x12
        /*00ce*/ 	.short	(.L_47 - .L_46)
	.align		4
.L_46:
        /*00d0*/ 	.word	index@(_Z12derivative_xPfS_)
        /*00d4*/ 	.word	0x00000000
.L_47:


//--------------------- .nv.compat                --------------------------
	.section	.nv.compat,"",@"SHT_CUDA_COMPAT_INFO"
	.align	4
        /*0000*/ 	.byte	0x02, 0x09, 0x00, 0x00, 0x02, 0x02, 0x01, 0x00, 0x02, 0x05, 0x05, 0x00, 0x03, 0x07, 0x01, 0x01
        /*0010*/ 	.byte	0x02, 0x03, 0x00, 0x00, 0x02, 0x06, 0x01, 0x00, 0x04, 0x0b, 0x08, 0x00, 0x09, 0x00, 0x00, 0x00
        /*0020*/ 	.byte	0x00, 0x00, 0x00, 0x00


//--------------------- .nv.info._Z21derivative_z_lPencilsPfS_ --------------------------
	.section	.nv.info._Z21derivative_z_lPencilsPfS_,"",@"SHT_CUDA_INFO"
	.sectionflags	@""
	.align	4


	//----- nvinfo : EIATTR_CUDA_API_VERSION
	.align		4
        /*0000*/ 	.byte	0x04, 0x37
        /*0002*/ 	.short	(.L_49 - .L_48)
.L_48:
        /*0004*/ 	.word	0x00000082


	//----- nvinfo : EIATTR_KPARAM_INFO
	.align		4
.L_49:
        /*0008*/ 	.byte	0x04, 0x17
        /*000a*/ 	.short	(.L_51 - .L_50)
.L_50:
        /*000c*/ 	.word	0x00000000
        /*0010*/ 	.short	0x0001
        /*0012*/ 	.short	0x0008
        /*0014*/ 	.byte	0x00, 0xf5, 0x21, 0x00


	//----- nvinfo : EIATTR_KPARAM_INFO
	.align		4
.L_51:
        /*0018*/ 	.byte	0x04, 0x17
        /*001a*/ 	.short	(.L_53 - .L_52)
.L_52:
        /*001c*/ 	.word	0x00000000
        /*0020*/ 	.short	0x0000
        /*0022*/ 	.short	0x0000
        /*0024*/ 	.byte	0x00, 0xf5, 0x21, 0x00


	//----- nvinfo : EIATTR_SPARSE_MMA_MASK
	.align		4
.L_53:
        /*0028*/ 	.byte	0x03, 0x50
        /*002a*/ 	.short	0x0000


	//----- nvinfo : EIATTR_MAXREG_COUNT
	.align		4
        /*002c*/ 	.byte	0x03, 0x1b
        /*002e*/ 	.short	0x00ff


	//----- nvinfo : EIATTR_NUM_BARRIERS
	.align		4
        /*0030*/ 	.byte	0x02, 0x4c
        /*0032*/ 	.byte	0x01
	.zero		1


	//----- nvinfo : EIATTR_MERCURY_ISA_VERSION
	.align		4
        /*0034*/ 	.byte	0x03, 0x5f
        /*0036*/ 	.short	0x0101


	//----- nvinfo : EIATTR_VRC_CTA_INIT_COUNT
	.align		4
        /*0038*/ 	.byte	0x02, 0x4a
	.zero		1
	.zero		1


	//----- nvinfo : EIATTR_EXIT_INSTR_OFFSETS
	.align		4
        /*003c*/ 	.byte	0x04, 0x1c
        /*003e*/ 	.short	(.L_55 - .L_54)


	//   ....[0]....
.L_54:
        /*0040*/ 	.word	0x00000790


	//   ....[1]....
        /*0044*/ 	.word	0x00000bf0


	//   ....[2]....
        /*0048*/ 	.word	0x00001230


	//----- nvinfo : EIATTR_CRS_STACK_SIZE
	.align		4
.L_55:
        /*004c*/ 	.byte	0x04, 0x1e
        /*004e*/ 	.short	(.L_57 - .L_56)
.L_56:
        /*0050*/ 	.word	0x00000000


	//----- nvinfo : EIATTR_CBANK_PARAM_SIZE
	.align		4
.L_57:
        /*0054*/ 	.byte	0x03, 0x19
        /*0056*/ 	.short	0x0010


	//----- nvinfo : EIATTR_PARAM_CBANK
	.align		4
        /*0058*/ 	.byte	0x04, 0x0a
        /*005a*/ 	.short	(.L_59 - .L_58)
	.align		4
.L_58:
        /*005c*/ 	.word	index@(.nv.constant0._Z21derivative_z_lPencilsPfS_)
        /*0060*/ 	.short	0x0380
        /*0062*/ 	.short	0x0010


	//----- nvinfo : EIATTR_SW_WAR
	.align		4
.L_59:
        /*0064*/ 	.byte	0x04, 0x36
        /*0066*/ 	.short	(.L_61 - .L_60)
.L_60:
        /*0068*/ 	.word	0x00000008
.L_61:


//--------------------- .nv.info._Z12derivative_zPfS_ --------------------------
	.section	.nv.info._Z12derivative_zPfS_,"",@"SHT_CUDA_INFO"
	.sectionflags	@""
	.align	4


	//----- nvinfo : EIATTR_CUDA_API_VERSION
	.align		4
        /*0000*/ 	.byte	0x04, 0x37
        /*0002*/ 	.short	(.L_63 - .L_62)
.L_62:
        /*0004*/ 	.word	0x00000082


	//----- nvinfo : EIATTR_KPARAM_INFO
	.align		4
.L_63:
        /*0008*/ 	.byte	0x04, 0x17
        /*000a*/ 	.short	(.L_65 - .L_64)
.L_64:
        /*000c*/ 	.word	0x00000000
        /*0010*/ 	.short	0x0001
        /*0012*/ 	.short	0x0008
        /*0014*/ 	.byte	0x00, 0xf5, 0x21, 0x00


	//----- nvinfo : EIATTR_KPARAM_INFO
	.align		4
.L_65:
        /*0018*/ 	.byte	0x04, 0x17
        /*001a*/ 	.short	(.L_67 - .L_66)
.L_66:
        /*001c*/ 	.word	0x00000000
        /*0020*/ 	.short	0x0000
        /*0022*/ 	.short	0x0000
        /*0024*/ 	.byte	0x00, 0xf5, 0x21, 0x00


	//----- nvinfo : EIATTR_SPARSE_MMA_MASK
	.align		4
.L_67:
        /*0028*/ 	.byte	0x03, 0x50
        /*002a*/ 	.short	0x0000


	//----- nvinfo : EIATTR_MAXREG_COUNT
	.align		4
        /*002c*/ 	.byte	0x03, 0x1b
        /*002e*/ 	.short	0x00ff


	//----- nvinfo : EIATTR_NUM_BARRIERS
	.align		4
        /*0030*/ 	.byte	0x02, 0x4c
        /*0032*/ 	.byte	0x01
	.zero		1


	//----- nvinfo : EIATTR_MERCURY_ISA_VERSION
	.align		4
        /*0034*/ 	.byte	0x03, 0x5f
        /*0036*/ 	.short	0x0101


	//----- nvinfo : EIATTR_VRC_CTA_INIT_COUNT
	.align		4
        /*0038*/ 	.byte	0x02, 0x4a
	.zero		1
	.zero		1


	//----- nvinfo : EIATTR_EXIT_INSTR_OFFSETS
	.align		4
        /*003c*/ 	.byte	0x04, 0x1c
        /*003e*/ 	.short	(.L_69 - .L_68)


	//   ....[0]....
.L_68:
        /*0040*/ 	.word	0x000002e0


	//----- nvinfo : EIATTR_CBANK_PARAM_SIZE
	.align		4
.L_69:
        /*0044*/ 	.byte	0x03, 0x19
        /*0046*/ 	.short	0x0010


	//----- nvinfo : EIATTR_PARAM_CBANK
	.align		4
        /*0048*/ 	.byte	0x04, 0x0a
        /*004a*/ 	.short	(.L_71 - .L_70)
	.align		4
.L_70:
        /*004c*/ 	.word	index@(.nv.constant0._Z12derivative_zPfS_)
        /*0050*/ 	.short	0x0380
        /*0052*/ 	.short	0x0010


	//----- nvinfo : EIATTR_SW_WAR
	.align		4
.L_71:
        /*0054*/ 	.byte	0x04, 0x36
        /*0056*/ 	.short	(.L_73 - .L_72)
.L_72:
        /*0058*/ 	.word	0x00000008
.L_73:


//--------------------- .nv.info._Z21derivative_y_lPencilsPfS_ --------------------------
	.section	.nv.info._Z21derivative_y_lPencilsPfS_,"",@"SHT_CUDA_INFO"
	.sectionflags	@""
	.align	4


	//----- nvinfo : EIATTR_CUDA_API_VERSION
	.align		4
        /*0000*/ 	.byte	0x04, 0x37
        /*0002*/ 	.short	(.L_75 - .L_74)
.L_74:
        /*0004*/ 	.word	0x00000082


	//----- nvinfo : EIATTR_KPARAM_INFO
	.align		4
.L_75:
        /*0008*/ 	.byte	0x04, 0x17
        /*000a*/ 	.short	(.L_77 - .L_76)
.L_76:
        /*000c*/ 	.word	0x00000000
        /*0010*/ 	.short	0x0001
        /*0012*/ 	.short	0x0008
        /*0014*/ 	.byte	0x00, 0xf5, 0x21, 0x00


	//----- nvinfo : EIATTR_KPARAM_INFO
	.align		4
.L_77:
        /*0018*/ 	.byte	0x04, 0x17
        /*001a*/ 	.short	(.L_79 - .L_78)
.L_78:
        /*001c*/ 	.word	0x00000000
        /*0020*/ 	.short	0x0000
        /*0022*/ 	.short	0x0000
        /*0024*/ 	.byte	0x00, 0xf5, 0x21, 0x00


	//----- nvinfo : EIATTR_SPARSE_MMA_MASK
	.align		4
.L_79:
        /*0028*/ 	.byte	0x03, 0x50
        /*002a*/ 	.short	0x0000


	//----- nvinfo : EIATTR_MAXREG_COUNT
	.align		4
        /*002c*/ 	.byte	0x03, 0x1b
        /*002e*/ 	.short	0x00ff


	//----- nvinfo : EIATTR_NUM_BARRIERS
	.align		4
        /*0030*/ 	.byte	0x02, 0x4c
        /*0032*/ 	.byte	0x01
	.zero		1


	//----- nvinfo : EIATTR_MERCURY_ISA_VERSION
	.align		4
        /*0034*/ 	.byte	0x03, 0x5f
        /*0036*/ 	.short	0x0101


	//----- nvinfo : EIATTR_VRC_CTA_INIT_COUNT
	.align		4
        /*0038*/ 	.byte	0x02, 0x4a
	.zero		1
	.zero		1


	//----- nvinfo : EIATTR_EXIT_INSTR_OFFSETS
	.align		4
        /*003c*/ 	.byte	0x04, 0x1c
        /*003e*/ 	.short	(.L_81 - .L_80)


	//   ....[0]....
.L_80:
        /*0040*/ 	.word	0x00000780


	//   ....[1]....
        /*0044*/ 	.word	0x00000be0


	//   ....[2]....
        /*0048*/ 	.word	0x00001210


	//----- nvinfo : EIATTR_CRS_STACK_SIZE
	.align		4
.L_81:
        /*004c*/ 	.byte	0x04, 0x1e
        /*004e*/ 	.short	(.L_83 - .L_82)
.L_82:
        /*0050*/ 	.word	0x00000000


	//----- nvinfo : EIATTR_CBANK_PARAM_SIZE
	.align		4
.L_83:
        /*0054*/ 	.byte	0x03, 0x19
        /*0056*/ 	.short	0x0010


	//----- nvinfo : EIATTR_PARAM_CBANK
	.align		4
        /*0058*/ 	.byte	0x04, 0x0a
        /*005a*/ 	.short	(.L_85 - .L_84)
	.align		4
.L_84:
        /*005c*/ 	.word	index@(.nv.constant0._Z21derivative_y_lPencilsPfS_)
        /*0060*/ 	.short	0x0380
        /*0062*/ 	.short	0x0010


	//----- nvinfo : EIATTR_SW_WAR
	.align		4
.L_85:
        /*0064*/ 	.byte	0x04, 0x36
        /*0066*/ 	.short	(.L_87 - .L_86)
.L_86:
        /*0068*/ 	.word	0x00000008
.L_87:


//--------------------- .nv.info._Z12derivative_yPfS_ --------------------------
	.section	.nv.info._Z12derivative_yPfS_,"",@"SHT_CUDA_INFO"
	.sectionflags	@""
	.align	4


	//----- nvinfo : EIATTR_CUDA_API_VERSION
	.align		4
        /*0000*/ 	.byte	0x04, 0x37
        /*0002*/ 	.short	(.L_89 - .L_88)
.L_88:
        /*0004*/ 	.word	0x00000082


	//----- nvinfo : EIATTR_KPARAM_INFO
	.align		4
.L_89:
        /*0008*/ 	.byte	0x04, 0x17
        /*000a*/ 	.short	(.L_91 - .L_90)
.L_90:
        /*000c*/ 	.word	0x00000000
        /*0010*/ 	.short	0x0001
        /*0012*/ 	.short	0x0008
        /*0014*/ 	.byte	0x00, 0xf5, 0x21, 0x00


	//----- nvinfo : EIATTR_KPARAM_INFO
	.align		4
.L_91:
        /*0018*/ 	.byte	0x04, 0x17
        /*001a*/ 	.short	(.L_93 - .L_92)
.L_92:
        /*001c*/ 	.word	0x00000000
        /*0020*/ 	.short	0x0000
        /*0022*/ 	.short	0x0000
        /*0024*/ 	.byte	0x00, 0xf5, 0x21, 0x00


	//----- nvinfo : EIATTR_SPARSE_MMA_MASK
	.align		4
.L_93:
        /*0028*/ 	.byte	0x03, 0x50
        /*002a*/ 	.short	0x0000


	//----- nvinfo : EIATTR_MAXREG_COUNT
	.align		4
        /*002c*/ 	.byte	0x03, 0x1b
        /*002e*/ 	.short	0x00ff


	//----- nvinfo : EIATTR_NUM_BARRIERS
	.align		4
        /*0030*/ 	.byte	0x02, 0x4c
        /*0032*/ 	.byte	0x01
	.zero		1


	//----- nvinfo : EIATTR_MERCURY_ISA_VERSION
	.align		4
        /*0034*/ 	.byte	0x03, 0x5f
        /*0036*/ 	.short	0x0101


	//----- nvinfo : EIATTR_VRC_CTA_INIT_COUNT
	.align		4
        /*0038*/ 	.byte	0x02, 0x4a
	.zero		1
	.zero		1


	//----- nvinfo : EIATTR_EXIT_INSTR_OFFSETS
	.align		4
        /*003c*/ 	.byte	0x04, 0x1c
        /*003e*/ 	.short	(.L_95 - .L_94)


	//   ....[0]....
.L_94:
        /*0040*/ 	.word	0x000002e0


	//----- nvinfo : EIATTR_CBANK_PARAM_SIZE
	.align		4
.L_95:
        /*0044*/ 	.byte	0x03, 0x19
        /*0046*/ 	.short	0x0010


	//----- nvinfo : EIATTR_PARAM_CBANK
	.align		4
        /*0048*/ 	.byte	0x04, 0x0a
        /*004a*/ 	.short	(.L_97 - .L_96)
	.align		4
.L_96:
        /*004c*/ 	.word	index@(.nv.constant0._Z12derivative_yPfS_)
        /*0050*/ 	.short	0x0380
        /*0052*/ 	.short	0x0010


	//----- nvinfo : EIATTR_SW_WAR
	.align		4
.L_97:
        /*0054*/ 	.byte	0x04, 0x36
        /*0056*/ 	.short	(.L_99 - .L_98)
.L_98:
        /*0058*/ 	.word	0x00000008
.L_99:


//--------------------- .nv.info._Z21derivative_x_lPencilsPfS_ --------------------------
	.section	.nv.info._Z21derivative_x_lPencilsPfS_,"",@"SHT_CUDA_INFO"
	.sectionflags	@""
	.align	4


	//----- nvinfo : EIATTR_CUDA_API_VERSION
	.align		4
        /*0000*/ 	.byte	0x04, 0x37
        /*0002*/ 	.short	(.L_101 - .L_100)
.L_100:
        /*0004*/ 	.word	0x00000082


	//----- nvinfo : EIATTR_KPARAM_INFO
	.align		4
.L_101:
        /*0008*/ 	.byte	0x04, 0x17
        /*000a*/ 	.short	(.L_103 - .L_102)
.L_102:
        /*000c*/ 	.word	0x00000000
        /*0010*/ 	.short	0x0001
        /*0012*/ 	.short	0x0008
        /*0014*/ 	.byte	0x00, 0xf5, 0x21, 0x00


	//----- nvinfo : EIATTR_KPARAM_INFO
	.align		4
.L_103:
        /*0018*/ 	.byte	0x04, 0x17
        /*001a*/ 	.short	(.L_105 - .L_104)
.L_104:
        /*001c*/ 	.word	0x00000000
        /*0020*/ 	.short	0x0000
        /*0022*/ 	.short	0x0000
        /*0024*/ 	.byte	0x00, 0xf5, 0x21, 0x00


	//----- nvinfo : EIATTR_SPARSE_MMA_MASK
	.align		4
.L_105:
        /*0028*/ 	.byte	0x03, 0x50
        /*002a*/ 	.short	0x0000


	//----- nvinfo : EIATTR_MAXREG_COUNT
	.align		4
        /*002c*/ 	.byte	0x03, 0x1b
        /*002e*/ 	.short	0x00ff


	//----- nvinfo : EIATTR_NUM_BARRIERS
	.align		4
        /*0030*/ 	.byte	0x02, 0x4c
        /*0032*/ 	.byte	0x01
	.zero		1


	//----- nvinfo : EIATTR_MERCURY_ISA_VERSION
	.align		4
        /*0034*/ 	.byte	0x03, 0x5f
        /*0036*/ 	.short	0x0101


	//----- nvinfo : EIATTR_VRC_CTA_INIT_COUNT
	.align		4
        /*0038*/ 	.byte	0x02, 0x4a
	.zero		1
	.zero		1


	//----- nvinfo : EIATTR_EXIT_INSTR_OFFSETS
	.align		4
        /*003c*/ 	.byte	0x04, 0x1c
        /*003e*/ 	.short	(.L_107 - .L_106)


	//   ....[0]....
.L_106:
        /*0040*/ 	.word	0x00000c10


	//   ....[1]....
        /*0044*/ 	.word	0x00001070


	//   ....[2]....
        /*0048*/ 	.word	0x000016d0


	//----- nvinfo : EIATTR_CRS_STACK_SIZE
	.align		4
.L_107:
        /*004c*/ 	.byte	0x04, 0x1e
        /*004e*/ 	.short	(.L_109 - .L_108)
.L_108:
        /*0050*/ 	.word	0x00000000


	//----- nvinfo : EIATTR_CBANK_PARAM_SIZE
	.align		4
.L_109:
        /*0054*/ 	.byte	0x03, 0x19
        /*0056*/ 	.short	0x0010


	//----- nvinfo : EIATTR_PARAM_CBANK
	.align		4
        /*0058*/ 	.byte	0x04, 0x0a
        /*005a*/ 	.short	(.L_111 - .L_110)
	.align		4
.L_110:
        /*005c*/ 	.word	index@(.nv.constant0._Z21derivative_x_lPencilsPfS_)
        /*0060*/ 	.short	0x0380
        /*0062*/ 	.short	0x0010


	//----- nvinfo : EIATTR_SW_WAR
	.align		4
.L_111:
        /*0064*/ 	.byte	0x04, 0x36
        /*0066*/ 	.short	(.L_113 - .L_112)
.L_112:
        /*0068*/ 	.word	0x00000008
.L_113:


//--------------------- .nv.info._Z12derivative_xPfS_ --------------------------
	.section	.nv.info._Z12derivative_xPfS_,"",@"SHT_CUDA_INFO"
	.sectionflags	@""
	.align	4


	//----- nvinfo : EIATTR_CUDA_API_VERSION
	.align		4
        /*0000*/ 	.byte	0x04, 0x37
        /*0002*/ 	.short	(.L_115 - .L_114)
.L_114:
        /*0004*/ 	.word	0x00000082


	//----- nvinfo : EIATTR_KPARAM_INFO
	.align		4
.L_115:
        /*0008*/ 	.byte	0x04, 0x17
        /*000a*/ 	.short	(.L_117 - .L_116)
.L_116:
        /*000c*/ 	.word	0x00000000
        /*0010*/ 	.short	0x0001
        /*0012*/ 	.short	0x0008
        /*0014*/ 	.byte	0x00, 0xf5, 0x21, 0x00


	//----- nvinfo : EIATTR_KPARAM_INFO
	.align		4
.L_117:
        /*0018*/ 	.byte	0x04, 0x17
        /*001a*/ 	.short	(.L_119 - .L_118)
.L_118:
        /*001c*/ 	.word	0x00000000
        /*0020*/ 	.short	0x0000
        /*0022*/ 	.short	0x0000
        /*0024*/ 	.byte	0x00, 0xf5, 0x21, 0x00


	//----- nvinfo : EIATTR_SPARSE_MMA_MASK
	.align		4
.L_119:
        /*0028*/ 	.byte	0x03, 0x50
        /*002a*/ 	.short	0x0000


	//----- nvinfo : EIATTR_MAXREG_COUNT
	.align		4
        /*002c*/ 	.byte	0x03, 0x1b
        /*002e*/ 	.short	0x00ff


	//----- nvinfo : EIATTR_NUM_BARRIERS
	.align		4
        /*0030*/ 	.byte	0x02, 0x4c
        /*0032*/ 	.byte	0x01
	.zero		1


	//----- nvinfo : EIATTR_MERCURY_ISA_VERSION
	.align		4
        /*0034*/ 	.byte	0x03, 0x5f
        /*0036*/ 	.short	0x0101


	//----- nvinfo : EIATTR_VRC_CTA_INIT_COUNT
	.align		4
        /*0038*/ 	.byte	0x02, 0x4a
	.zero		1
	.zero		1


	//----- nvinfo : EIATTR_EXIT_INSTR_OFFSETS
	.align		4
        /*003c*/ 	.byte	0x04, 0x1c
        /*003e*/ 	.short	(.L_121 - .L_120)


	//   ....[0]....
.L_120:
        /*0040*/ 	.word	0x000002f0


	//----- nvinfo : EIATTR_CBANK_PARAM_SIZE
	.align		4
.L_121:
        /*0044*/ 	.byte	0x03, 0x19
        /*0046*/ 	.short	0x0010


	//----- nvinfo : EIATTR_PARAM_CBANK
	.align		4
        /*0048*/ 	.byte	0x04, 0x0a
        /*004a*/ 	.short	(.L_123 - .L_122)
	.align		4
.L_122:
        /*004c*/ 	.word	index@(.nv.constant0._Z12derivative_xPfS_)
        /*0050*/ 	.short	0x0380
        /*0052*/ 	.short	0x0010


	//----- nvinfo : EIATTR_SW_WAR
	.align		4
.L_123:
        /*0054*/ 	.byte	0x04, 0x36
        /*0056*/ 	.short	(.L_125 - .L_124)
.L_124:
        /*0058*/ 	.word	0x00000008
.L_125:


//--------------------- .nv.callgraph             --------------------------
	.section	.nv.callgraph,"",@"SHT_CUDA_CALLGRAPH"
	.align	4
	.sectionentsize	8
	.align		4
        /*0000*/ 	.word	0x00000000
	.align		4
        /*0004*/ 	.word	0xffffffff
	.align		4
        /*0008*/ 	.word	0x00000000
	.align		4
        /*000c*/ 	.word	0xfffffffe
	.align		4
        /*0010*/ 	.word	0x00000000
	.align		4
        /*0014*/ 	.word	0xfffffffd
	.align		4
        /*0018*/ 	.word	0x00000000
	.align		4
        /*001c*/ 	.word	0xfffffffc


//--------------------- .nv.constant3             --------------------------
	.section	.nv.constant3,"a",@progbits
	.align	4
.nv.constant3:
	.type		c_ax,@object
	.size		c_ax,(c_bx - c_ax)
c_ax:
	.zero		4
	.type		c_bx,@object
	.size		c_bx,(c_cx - c_bx)
c_bx:
	.zero		4
	.type		c_cx,@object
	.size		c_cx,(c_dx - c_cx)
c_cx:
	.zero		4
	.type		c_dx,@object
	.size		c_dx,(c_ay - c_dx)
c_dx:
	.zero		4
	.type		c_ay,@object
	.size		c_ay,(c_by - c_ay)
c_ay:
	.zero		4
	.type		c_by,@object
	.size		c_by,(c_cy - c_by)
c_by:
	.zero		4
	.type		c_cy,@object
	.size		c_cy,(c_dy - c_cy)
c_cy:
	.zero		4
	.type		c_dy,@object
	.size		c_dy,(c_az - c_dy)
c_dy:
	.zero		4
	.type		c_az,@object
	.size		c_az,(c_bz - c_az)
c_az:
	.zero		4
	.type		c_bz,@object
	.size		c_bz,(c_cz - c_bz)
c_bz:
	.zero		4
	.type		c_cz,@object
	.size		c_cz,(c_dz - c_cz)
c_cz:
	.zero		4
	.type		c_dz,@object
	.size		c_dz,(.L_11 - c_dz)
c_dz:
	.zero		4
.L_11:


//--------------------- .text._Z21derivative_z_lPencilsPfS_ --------------------------
	.section	.text._Z21derivative_z_lPencilsPfS_,"ax",@progbits
	.align	128
        .global         _Z21derivative_z_lPencilsPfS_
        .type           _Z21derivative_z_lPencilsPfS_,@function
        .size           _Z21derivative_z_lPencilsPfS_,(.L_x_46 - _Z21derivative_z_lPencilsPfS_)
        .other          _Z21derivative_z_lPencilsPfS_,@"STO_CUDA_ENTRY STV_DEFAULT"
_Z21derivative_z_lPencilsPfS_:
.text._Z21derivative_z_lPencilsPfS_:
[----:B------:R-:W-:Y:S01]  /*0000*/  LDC R1, c[0x0][0x37c] ;  /* 0x0000df00ff017b82 */ /* 0x000fe20000000800 */
[----:B------:R-:W0:Y:S07]  /*0010*/  S2R R0, SR_TID.Y ;  /* 0x0000000000007919 */ /* 0x000e2e0000002200 */
[----:B------:R-:W1:Y:S01]  /*0020*/  S2UR UR4, SR_CTAID.X ;  /* 0x00000000000479c3 */ /* 0x000e620000002500 */
[----:B------:R-:W1:Y:S01]  /*0030*/  LDCU UR5, c[0x0][0x360] ;  /* 0x00006c00ff0577ac */ /* 0x000e620008000800 */
[----:B------:R-:W-:Y:S01]  /*0040*/  BSSY.RECONVERGENT B0, `(.L_x_0) ;  /* 0x0000064000007945 */ /* 0x000fe20003800200 */
[----:B------:R-:W2:Y:S01]  /*0050*/  S2R R7, SR_TID.X ;  /* 0x0000000000077919 */ /* 0x000ea20000002100 */
[----:B------:R-:W3:Y:S01]  /*0060*/  LDCU.64 UR8, c[0x0][0x358] ;  /* 0x00006b00ff0877ac */ /* 0x000ee20008000a00 */
[----:B------:R-:W4:Y:S01]  /*0070*/  S2R R8, SR_CTAID.Y ;  /* 0x0000000000087919 */ /* 0x000f220000002600 */
[----:B-1----:R-:W-:Y:S01]  /*0080*/  UIMAD UR4, UR4, UR5, URZ ;  /* 0x00000005040472a4 */ /* 0x002fe2000f8e02ff */
[----:B0-----:R-:W-:-:S13]  /*0090*/  ISETP.GT.U32.AND P0, PT, R0, 0x3f, PT ;  /* 0x0000003f0000780c */ /* 0x001fda0003f04070 */
[----:B--234-:R-:W-:Y:S05]  /*00a0*/  @P0 BRA `(.L_x_1) ;  /* 0x0000000400740947 */ /* 0x01cfea0003800000 */
[----:B------:R-:W0:Y:S01]  /*00b0*/  LDC R3, c[0x0][0x364] ;  /* 0x0000d900ff037b82 */ /* 0x000e220000000800 */
[----:B------:R-:W-:Y:S01]  /*00c0*/  BSSY.RECONVERGENT B1, `(.L_x_2) ;  /* 0x0000034000017945 */ /* 0x000fe20003800200 */
[----:B0-----:R-:W0:Y:S01]  /*00d0*/  I2F.U32.RP R10, R3 ;  /* 0x00000003000a7306 */ /* 0x001e220000209000 */
[----:B------:R-:W-:Y:S01]  /*00e0*/  IMAD.IADD R2, R0, 0x1, R3 ;  /* 0x0000000100027824 */ /* 0x000fe200078e0203 */
[----:B------:R-:W-:-:S04]  /*00f0*/  ISETP.NE.U32.AND P2, PT, R3, RZ, PT ;  /* 0x000000ff0300720c */ /* 0x000fc80003f45070 */
[C---:B------:R-:W-:Y:S02]  /*0100*/  ISETP.GE.U32.AND P0, PT, R2.reuse, 0x40, PT ;  /* 0x000000400200780c */ /* 0x040fe40003f06070 */
[----:B------:R-:W-:Y:S01]  /*0110*/  VIMNMX.U32 R9, PT, PT, R2, 0x40, !PT ;  /* 0x0000004002097848 */ /* 0x000fe20007fe0000 */
[----:B0-----:R-:W0:Y:S02]  /*0120*/  MUFU.RCP R10, R10 ;  /* 0x0000000a000a7308 */ /* 0x001e240000001000 */
[----:B0-----:R-:W-:-:S06]  /*0130*/  IADD3 R4, PT, PT, R10, 0xffffffe, RZ ;  /* 0x0ffffffe0a047810 */ /* 0x001fcc0007ffe0ff */
[----:B------:R0:W1:Y:S02]  /*0140*/  F2I.FTZ.U32.TRUNC.NTZ R5, R4 ;  /* 0x0000000400057305 */ /* 0x000064000021f000 */
[----:B0-----:R-:W-:Y:S01]  /*0150*/  HFMA2 R4, -RZ, RZ, 0, 0 ;  /* 0x00000000ff047431 */ /* 0x001fe200000001ff */
[----:B-1----:R-:W-:-:S05]  /*0160*/  IADD3 R6, PT, PT, RZ, -R5, RZ ;  /* 0x80000005ff067210 */ /* 0x002fca0007ffe0ff */
[----:B------:R-:W-:Y:S01]  /*0170*/  IMAD R11, R6, R3, RZ ;  /* 0x00000003060b7224 */ /* 0x000fe200078e02ff */
[----:B------:R-:W-:-:S03]  /*0180*/  SEL R6, RZ, 0x1, P0 ;  /* 0x00000001ff067807 */ /* 0x000fc60000000000 */
[----:B------:R-:W-:Y:S01]  /*0190*/  IMAD.HI.U32 R5, R5, R11, R4 ;  /* 0x0000000b05057227 */ /* 0x000fe200078e0004 */
[----:B------:R-:W-:-:S05]  /*01a0*/  IADD3 R2, PT, PT, R9, -R2, -R6 ;  /* 0x8000000209027210 */ /* 0x000fca0007ffe806 */
[----:B------:R-:W-:-:S05]  /*01b0*/  IMAD.HI.U32 R5, R5, R2, RZ ;  /* 0x0000000205057227 */ /* 0x000fca00078e00ff */
[----:B------:R-:W-:-:S05]  /*01c0*/  IADD3 R4, PT, PT, -R5, RZ, RZ ;  /* 0x000000ff05047210 */ /* 0x000fca0007ffe1ff */
[----:B------:R-:W-:-:S05]  /*01d0*/  IMAD R2, R3, R4, R2 ;  /* 0x0000000403027224 */ /* 0x000fca00078e0202 */
[----:B------:R-:W-:-:S13]  /*01e0*/  ISETP.GE.U32.AND P0, PT, R2, R3, PT ;  /* 0x000000030200720c */ /* 0x000fda0003f06070 */
[----:B------:R-:W-:Y:S01]  /*01f0*/  @P0 IMAD.IADD R2, R2, 0x1, -R3 ;  /* 0x0000000102020824 */ /* 0x000fe200078e0a03 */
[----:B------:R-:W-:-:S04]  /*0200*/  @P0 IADD3 R5, PT, PT, R5, 0x1, RZ ;  /* 0x0000000105050810 */ /* 0x000fc80007ffe0ff */
[----:B------:R-:W-:-:S13]  /*0210*/  ISETP.GE.U32.AND P1, PT, R2, R3, PT ;  /* 0x000000030200720c */ /* 0x000fda0003f26070 */
[----:B------:R-:W-:Y:S02]  /*0220*/  @P1 IADD3 R5, PT, PT, R5, 0x1, RZ ;  /* 0x0000000105051810 */ /* 0x000fe40007ffe0ff */
[----:B------:R-:W-:-:S05]  /*0230*/  @!P2 LOP3.LUT R5, RZ, R3, RZ, 0x33, !PT ;  /* 0x00000003ff05a212 */ /* 0x000fca00078e33ff */
[----:B------:R-:W-:-:S05]  /*0240*/  IMAD.IADD R6, R6, 0x1, R5 ;  /* 0x0000000106067824 */ /* 0x000fca00078e0205 */
[C---:B------:R-:W-:Y:S02]  /*0250*/  LOP3.LUT R2, R6.reuse, 0x3, RZ, 0xc0, !PT ;  /* 0x0000000306027812 */ /* 0x040fe400078ec0ff */
[----:B------:R-:W-:Y:S02]  /*0260*/  ISETP.GE.U32.AND P1, PT, R6, 0x3, PT ;  /* 0x000000030600780c */ /* 0x000fe40003f26070 */
[----:B------:R-:W-:Y:S02]  /*0270*/  ISETP.NE.AND P0, PT, R2, 0x3, PT ;  /* 0x000000030200780c */ /* 0x000fe40003f05270 */
[----:B------:R-:W-:-:S11]  /*0280*/  MOV R2, R0 ;  /* 0x0000000000027202 */ /* 0x000fd60000000f00 */
[----:B------:R-:W-:Y:S05]  /*0290*/  @!P0 BRA `(.L_x_3) ;  /* 0x0000000000588947 */ /* 0x000fea0003800000 */
[----:B------:R-:W0:Y:S01]  /*02a0*/  S2UR UR6, SR_CgaCtaId ;  /* 0x00000000000679c3 */ /* 0x000e220000008800 */
[----:B------:R-:W-:Y:S01]  /*02b0*/  UMOV UR5, 0x400 ;  /* 0x0000040000057882 */ /* 0x000fe20000000000 */
[----:B------:R-:W-:Y:S01]  /*02c0*/  VIADD R2, R6, 0x1 ;  /* 0x0000000106027836 */ /* 0x000fe20000000000 */
[----:B------:R-:W-:Y:S02]  /*02d0*/  IADD3 R9, PT, PT, R7, UR4, RZ ;  /* 0x0000000407097c10 */ /* 0x000fe4000fffe0ff */
[----:B------:R-:W-:Y:S02]  /*02e0*/  LEA R10, R0, R7, 0x5 ;  /* 0x00000007000a7211 */ /* 0x000fe400078e28ff */
[----:B------:R-:W-:Y:S01]  /*02f0*/  LOP3.LUT R6, R2, 0x3, RZ, 0xc0, !PT ;  /* 0x0000000302067812 */ /* 0x000fe200078ec0ff */
[----:B------:R-:W1:Y:S01]  /*0300*/  LDC.64 R4, c[0x0][0x380] ;  /* 0x0000e000ff047b82 */ /* 0x000e620000000a00 */
[----:B------:R-:W-:Y:S02]  /*0310*/  LEA R11, R0, R9, 0xc ;  /* 0x00000009000b7211 */ /* 0x000fe400078e60ff */
[C---:B------:R-:W-:Y:S01]  /*0320*/  IADD3 R13, PT, PT, -R6.reuse, RZ, RZ ;  /* 0x000000ff060d7210 */ /* 0x040fe20007ffe1ff */
[----:B------:R-:W-:-:S02]  /*0330*/  IMAD R2, R6, R3, R0 ;  /* 0x0000000306027224 */ /* 0x000fc400078e0200 */
[----:B------:R-:W-:Y:S01]  /*0340*/  IMAD R12, R8, 0x40, R11 ;  /* 0x00000040080c7824 */ /* 0x000fe200078e020b */
[----:B0-----:R-:W-:-:S06]  /*0350*/  ULEA UR5, UR6, UR5, 0x18 ;  /* 0x0000000506057291 */ /* 0x001fcc000f8ec0ff */
[----:B------:R-:W-:-:S04]  /*0360*/  LEA R9, R10, UR5, 0x2 ;  /* 0x000000050a097c11 */ /* 0x000fc8000f8e10ff */
[----:B------:R-:W-:-:S07]  /*0370*/  IADD3 R6, PT, PT, R9, 0x200, RZ ;  /* 0x0000020009067810 */ /* 0x000fce0007ffe0ff */
.L_x_4:
[----:B-1----:R-:W-:-:S06]  /*0380*/  IMAD.WIDE R10, R12, 0x4, R4 ;  /* 0x000000040c0a7825 */ /* 0x002fcc00078e0204 */
[----:B------:R-:W2:Y:S01]  /*0390*/  LDG.E R11, desc[UR8][R10.64] ;  /* 0x000000080a0b7981 */ /* 0x000ea2000c1e1900 */
[----:B------:R-:W-:Y:S01]  /*03a0*/  VIADD R13, R13, 0x1 ;  /* 0x000000010d0d7836 */ /* 0x000fe20000000000 */
[----:B------:R-:W-:-:S04]  /*03b0*/  LEA R12, R3, R12, 0xc ;  /* 0x0000000c030c7211 */ /* 0x000fc800078e60ff */
[----:B------:R-:W-:Y:S01]  /*03c0*/  ISETP.NE.AND P0, PT, R13, RZ, PT ;  /* 0x000000ff0d00720c */ /* 0x000fe20003f05270 */
[----:B--2---:R0:W-:Y:S02]  /*03d0*/  STS [R6], R11 ;  /* 0x0000000b06007388 */ /* 0x0041e40000000800 */
[----:B0-----:R-:W-:-:S10]  /*03e0*/  LEA R6, R3, R6, 0x7 ;  /* 0x0000000603067211 */ /* 0x001fd400078e38ff */
[----:B------:R-:W-:Y:S05]  /*03f0*/  @P0 BRA `(.L_x_4) ;  /* 0xfffffffc00e00947 */ /* 0x000fea000383ffff */
.L_x_3:
[----:B------:R-:W-:Y:S05]  /*0400*/  BSYNC.RECONVERGENT B1 ;  /* 0x0000000000017941 */ /* 0x000fea0003800200 */
.L_x_2:
[----:B------:R-:W-:Y:S05]  /*0410*/  @!P1 BRA `(.L_x_1) ;  /* 0x0000000000989947 */ /* 0x000fea0003800000 */
[----:B------:R-:W0:Y:S01]  /*0420*/  S2UR UR6, SR_CgaCtaId ;  /* 0x00000000000679c3 */ /* 0x000e220000008800 */
[----:B------:R-:W-:Y:S01]  /*0430*/  VIADD R11, R7, UR4 ;  /* 0x00000004070b7c36 */ /* 0x000fe20008000000 */
[----:B------:R-:W-:Y:S01]  /*0440*/  UMOV UR5, 0x400 ;  /* 0x0000040000057882 */ /* 0x000fe20000000000 */
[C---:B------:R-:W-:Y:S01]  /*0450*/  IADD3 R6, PT, PT, R2.reuse, R3, RZ ;  /* 0x0000000302067210 */ /* 0x040fe20007ffe0ff */
[C---:B------:R-:W-:Y:S02]  /*0460*/  IMAD R10, R2.reuse, 0x20, R7 ;  /* 0x00000020020a7824 */ /* 0x040fe400078e0207 */
[-C--:B------:R-:W-:Y:S02]  /*0470*/  LEA R9, R2, R11.reuse, 0xc ;  /* 0x0000000b02097211 */ /* 0x080fe400078e60ff */
[----:B------:R-:W1:Y:S01]  /*0480*/  LDC.64 R4, c[0x0][0x380] ;  /* 0x0000e000ff047b82 */ /* 0x000e620000000a00 */
[----:B------:R-:W-:Y:S02]  /*0490*/  LEA R11, R6, R11, 0xc ;  /* 0x0000000b060b7211 */ /* 0x000fe400078e60ff */
[----:B------:R-:W-:-:S03]  /*04a0*/  LEA R6, R8, R9, 0x6 ;  /* 0x0000000908067211 */ /* 0x000fc600078e30ff */
[----:B------:R-:W-:Y:S01]  /*04b0*/  IMAD R19, R8, 0x40, R11 ;  /* 0x0000004008137824 */ /* 0x000fe200078e020b */
[----:B------:R-:W-:Y:S01]  /*04c0*/  LEA R18, R3, R6, 0xd ;  /* 0x0000000603127211 */ /* 0x000fe200078e68ff */
[----:B0-----:R-:W-:-:S06]  /*04d0*/  ULEA UR5, UR6, UR5, 0x18 ;  /* 0x0000000506057291 */ /* 0x001fcc000f8ec0ff */
[----:B------:R-:W-:-:S04]  /*04e0*/  LEA R9, R10, UR5, 0x2 ;  /* 0x000000050a097c11 */ /* 0x000fc8000f8e10ff */
[----:B------:R-:W-:Y:S01]  /*04f0*/  IADD3 R20, PT, PT, R9, 0x200, RZ ;  /* 0x0000020009147810 */ /* 0x000fe20007ffe0ff */
[----:B------:R-:W-:-:S07]  /*0500*/  IMAD R9, R3, 0x3000, R6 ;  /* 0x0000300003097824 */ /* 0x000fce00078e0206 */
.L_x_5:
[----:B-1----:R-:W-:-:S04]  /*0510*/  IMAD.WIDE R10, R6, 0x4, R4 ;  /* 0x00000004060a7825 */ /* 0x002fc800078e0204 */
[--C-:B--2---:R-:W-:Y:S02]  /*0520*/  IMAD.WIDE R12, R19, 0x4, R4.reuse ;  /* 0x00000004130c7825 */ /* 0x104fe400078e0204 */
[----:B------:R-:W2:Y:S02]  /*0530*/  LDG.E R11, desc[UR8][R10.64] ;  /* 0x000000080a0b7981 */ /* 0x000ea4000c1e1900 */
[--C-:B------:R-:W-:Y:S02]  /*0540*/  IMAD.WIDE R14, R18, 0x4, R4.reuse ;  /* 0x00000004120e7825 */ /* 0x100fe400078e0204 */
[----:B------:R-:W3:Y:S02]  /*0550*/  LDG.E R12, desc[UR8][R12.64] ;  /* 0x000000080c0c7981 */ /* 0x000ee4000c1e1900 */
[----:B------:R-:W-:Y:S02]  /*0560*/  IMAD.WIDE R16, R9, 0x4, R4 ;  /* 0x0000000409107825 */ /* 0x000fe400078e0204 */
[----:B------:R-:W4:Y:S04]  /*0570*/  LDG.E R14, desc[UR8][R14.64] ;  /* 0x000000080e0e7981 */ /* 0x000f28000c1e1900 */
[----:B------:R-:W5:Y:S01]  /*0580*/  LDG.E R16, desc[UR8][R16.64] ;  /* 0x0000000810107981 */ /* 0x000f62000c1e1900 */
[C-C-:B------:R-:W-:Y:S01]  /*0590*/  IMAD R21, R3.reuse, 0x80, R20.reuse ;  /* 0x0000008003157824 */ /* 0x140fe200078e0214 */
[C---:B------:R-:W-:Y:S01]  /*05a0*/  LEA R23, R3.reuse, R20, 0x8 ;  /* 0x0000001403177211 */ /* 0x040fe200078e40ff */
[C---:B------:R-:W-:Y:S01]  /*05b0*/  IMAD R25, R3.reuse, 0x180, R20 ;  /* 0x0000018003197824 */ /* 0x040fe200078e0214 */
[----:B------:R-:W-:-:S04]  /*05c0*/  LEA R2, R3, R2, 0x2 ;  /* 0x0000000203027211 */ /* 0x000fc800078e10ff */
[----:B------:R-:W-:Y:S01]  /*05d0*/  ISETP.GE.U32.AND P0, PT, R2, 0x40, PT ;  /* 0x000000400200780c */ /* 0x000fe20003f06070 */
[C---:B------:R-:W-:Y:S01]  /*05e0*/  IMAD R9, R3.reuse, 0x4000, R9 ;  /* 0x0000400003097824 */ /* 0x040fe200078e0209 */
[C---:B------:R-:W-:Y:S01]  /*05f0*/  LEA R18, R3.reuse, R18, 0xe ;  /* 0x0000001203127211 */ /* 0x040fe200078e70ff */
[C---:B------:R-:W-:Y:S01]  /*0600*/  IMAD R6, R3.reuse, 0x4000, R6 ;  /* 0x0000400003067824 */ /* 0x040fe200078e0206 */
[C---:B------:R-:W-:Y:S01]  /*0610*/  LEA R19, R3.reuse, R19, 0xe ;  /* 0x0000001303137211 */ /* 0x040fe200078e70ff */
[----:B--2---:R0:W-:Y:S04]  /*0620*/  STS [R20], R11 ;  /* 0x0000000b14007388 */ /* 0x0041e80000000800 */
[----:B---3--:R2:W-:Y:S04]  /*0630*/  STS [R21], R12 ;  /* 0x0000000c15007388 */ /* 0x0085e80000000800 */
[----:B----4-:R2:W-:Y:S04]  /*0640*/  STS [R23], R14 ;  /* 0x0000000e17007388 */ /* 0x0105e80000000800 */
[----:B-----5:R2:W-:Y:S01]  /*0650*/  STS [R25], R16 ;  /* 0x0000001019007388 */ /* 0x0205e20000000800 */
[----:B0-----:R-:W-:Y:S01]  /*0660*/  LEA R20, R3, R20, 0x9 ;  /* 0x0000001403147211 */ /* 0x001fe200078e48ff */
[----:B------:R-:W-:Y:S06]  /*0670*/  @!P0 BRA `(.L_x_5) ;  /* 0xfffffffc00a48947 */ /* 0x000fec000383ffff */
.L_x_1:
[----:B------:R-:W-:Y:S05]  /*0680*/  BSYNC.RECONVERGENT B0 ;  /* 0x0000000000007941 */ /* 0x000fea0003800200 */
.L_x_0:
[----:B------:R-:W-:Y:S01]  /*0690*/  BAR.SYNC.DEFER_BLOCKING 0x0 ;  /* 0x0000000000007b1d */ /* 0x000fe20000010000 */
[C---:B------:R-:W-:Y:S02]  /*06a0*/  ISETP.GT.U32.AND P0, PT, R0.reuse, 0x3, PT ;  /* 0x000000030000780c */ /* 0x040fe40003f04070 */
[----:B------:R-:W-:-:S03]  /*06b0*/  ISETP.GT.U32.AND P1, PT, R0, 0x3f, PT ;  /* 0x0000003f0000780c */ /* 0x000fc60003f24070 */
[----:B------:R-:W-:Y:S08]  /*06c0*/  BSSY.RECONVERGENT B0, `(.L_x_6) ;  /* 0x000000b000007945 */ /* 0x000ff00003800200 */
[----:B------:R-:W-:Y:S05]  /*06d0*/  @P0 BRA `(.L_x_7) ;  /* 0x0000000000240947 */ /* 0x000fea0003800000 */
[----:B------:R-:W0:Y:S01]  /*06e0*/  S2UR UR6, SR_CgaCtaId ;  /* 0x00000000000679c3 */ /* 0x000e220000008800 */
[----:B------:R-:W-:Y:S02]  /*06f0*/  UMOV UR5, 0x400 ;  /* 0x0000040000057882 */ /* 0x000fe40000000000 */
[----:B0-----:R-:W-:-:S06]  /*0700*/  ULEA UR5, UR6, UR5, 0x18 ;  /* 0x0000000506057291 */ /* 0x001fcc000f8ec0ff */
[----:B------:R-:W-:-:S04]  /*0710*/  LEA R2, R0, UR5, 0x7 ;  /* 0x0000000500027c11 */ /* 0x000fc8000f8e38ff */
[----:B------:R-:W-:-:S05]  /*0720*/  LEA R2, R7, R2, 0x2 ;  /* 0x0000000207027211 */ /* 0x000fca00078e10ff */
[----:B------:R-:W0:Y:S04]  /*0730*/  LDS R3, [R2+0x1f80] ;  /* 0x001f800002037984 */ /* 0x000e280000000800 */
[----:B------:R-:W1:Y:S04]  /*0740*/  LDS R5, [R2+0x280] ;  /* 0x0002800002057984 */ /* 0x000e680000000800 */
[----:B0-----:R0:W-:Y:S04]  /*0750*/  STS [R2], R3 ;  /* 0x0000000302007388 */ /* 0x0011e80000000800 */
[----:B-1----:R0:W-:Y:S02]  /*0760*/  STS [R2+0x2200], R5 ;  /* 0x0022000502007388 */ /* 0x0021e40000000800 */
.L_x_7:
[----:B------:R-:W-:Y:S05]  /*0770*/  BSYNC.RECONVERGENT B0 ;  /* 0x0000000000007941 */ /* 0x000fea0003800200 */
.L_x_6:
[----:B------:R-:W-:Y:S06]  /*0780*/  BAR.SYNC.DEFER_BLOCKING 0x0 ;  /* 0x0000000000007b1d */ /* 0x000fec0000010000 */
[----:B------:R-:W-:Y:S05]  /*0790*/  @P1 EXIT ;  /* 0x000000000000194d */ /* 0x000fea0003800000 */
[----:B0-----:R-:W0:Y:S01]  /*07a0*/  LDC R5, c[0x0][0x364] ;  /* 0x0000d900ff057b82 */ /* 0x001e220000000800 */
[----:B------:R-:W1:Y:S01]  /*07b0*/  LDCU.128 UR12, c[0x3][0x20] ;  /* 0x00c00400ff0c77ac */ /* 0x000e620008000c00 */
[----:B------:R-:W-:Y:S01]  /*07c0*/  BSSY.RECONVERGENT B0, `(.L_x_8) ;  /* 0x0000042000007945 */ /* 0x000fe20003800200 */
[----:B0-----:R-:W0:Y:S01]  /*07d0*/  I2F.U32.RP R10, R5 ;  /* 0x00000005000a7306 */ /* 0x001e220000209000 */
[----:B------:R-:W-:Y:S02]  /*07e0*/  IADD3 R4, PT, PT, R0, R5, RZ ;  /* 0x0000000500047210 */ /* 0x000fe40007ffe0ff */
[----:B------:R-:W-:Y:S02]  /*07f0*/  ISETP.NE.U32.AND P2, PT, R5, RZ, PT ;  /* 0x000000ff0500720c */ /* 0x000fe40003f45070 */
[C---:B------:R-:W-:Y:S02]  /*0800*/  ISETP.GE.U32.AND P0, PT, R4.reuse, 0x40, PT ;  /* 0x000000400400780c */ /* 0x040fe40003f06070 */
[----:B------:R-:W-:Y:S01]  /*0810*/  VIMNMX.U32 R9, PT, PT, R4, 0x40, !PT ;  /* 0x0000004004097848 */ /* 0x000fe20007fe0000 */
[----:B0-----:R-:W0:Y:S02]  /*0820*/  MUFU.RCP R10, R10 ;  /* 0x0000000a000a7308 */ /* 0x001e240000001000 */
[----:B0-----:R-:W-:-:S06]  /*0830*/  VIADD R2, R10, 0xffffffe ;  /* 0x0ffffffe0a027836 */ /* 0x001fcc0000000000 */
[----:B------:R0:W3:Y:S02]  /*0840*/  F2I.FTZ.U32.TRUNC.NTZ R3, R2 ;  /* 0x0000000200037305 */ /* 0x0000e4000021f000 */
[----:B0-----:R-:W-:Y:S01]  /*0850*/  IMAD.MOV.U32 R2, RZ, RZ, RZ ;  /* 0x000000ffff027224 */ /* 0x001fe200078e00ff */
[----:B---3--:R-:W-:-:S05]  /*0860*/  IADD3 R6, PT, PT, RZ, -R3, RZ ;  /* 0x80000003ff067210 */ /* 0x008fca0007ffe0ff */
        /* <DEDUP_REMOVED lines=8> */
[----:B------:R-:W-:Y:S01]  /*08f0*/  @P0 IADD3 R4, PT, PT, R4, -R5, RZ ;  /* 0x8000000504040210 */ /* 0x000fe20007ffe0ff */
[----:B------:R-:W-:-:S03]  /*0900*/  @P0 VIADD R3, R3, 0x1 ;  /* 0x0000000103030836 */ /* 0x000fc60000000000 */
[----:B------:R-:W-:-:S13]  /*0910*/  ISETP.GE.U32.AND P1, PT, R4, R5, PT ;  /* 0x000000050400720c */ /* 0x000fda0003f26070 */
[----:B------:R-:W-:Y:S02]  /*0920*/  @P1 IADD3 R3, PT, PT, R3, 0x1, RZ ;  /* 0x0000000103031810 */ /* 0x000fe40007ffe0ff */
[----:B------:R-:W-:-:S04]  /*0930*/  @!P2 LOP3.LUT R3, RZ, R5, RZ, 0x33, !PT ;  /* 0x00000005ff03a212 */ /* 0x000fc800078e33ff */
[----:B------:R-:W-:-:S04]  /*0940*/  IADD3 R4, PT, PT, R6, R3, RZ ;  /* 0x0000000306047210 */ /* 0x000fc80007ffe0ff */
[C---:B------:R-:W-:Y:S02]  /*0950*/  LOP3.LUT R2, R4.reuse, 0x3, RZ, 0xc0, !PT ;  /* 0x0000000304027812 */ /* 0x040fe400078ec0ff */
[----:B------:R-:W-:Y:S02]  /*0960*/  ISETP.GE.U32.AND P1, PT, R4, 0x3, PT ;  /* 0x000000030400780c */ /* 0x000fe40003f26070 */
[----:B------:R-:W-:-:S13]  /*0970*/  ISETP.NE.AND P0, PT, R2, 0x3, PT ;  /* 0x000000030200780c */ /* 0x000fda0003f05270 */
[----:B-1----:R-:W-:Y:S05]  /*0980*/  @!P0 BRA `(.L_x_9) ;  /* 0x0000000000948947 */ /* 0x002fea0003800000 */
[----:B------:R-:W0:Y:S01]  /*0990*/  S2UR UR6, SR_CgaCtaId ;  /* 0x00000000000679c3 */ /* 0x000e220000008800 */
[----:B------:R-:W-:Y:S01]  /*09a0*/  UMOV UR5, 0x400 ;  /* 0x0000040000057882 */ /* 0x000fe20000000000 */
[----:B------:R-:W-:Y:S01]  /*09b0*/  IADD3 R4, PT, PT, R4, 0x1, RZ ;  /* 0x0000000104047810 */ /* 0x000fe20007ffe0ff */
[----:B------:R-:W-:Y:S01]  /*09c0*/  VIADD R9, R7, UR4 ;  /* 0x0000000407097c36 */ /* 0x000fe20008000000 */
[----:B------:R-:W-:Y:S02]  /*09d0*/  LEA R6, R0, R7, 0x5 ;  /* 0x0000000700067211 */ /* 0x000fe400078e28ff */
[----:B------:R-:W-:Y:S01]  /*09e0*/  LOP3.LUT R4, R4, 0x3, RZ, 0xc0, !PT ;  /* 0x0000000304047812 */ /* 0x000fe200078ec0ff */
[----:B------:R-:W-:Y:S01]  /*09f0*/  IMAD R9, R0, 0x1000, R9 ;  /* 0x0000100000097824 */ /* 0x000fe200078e0209 */
[----:B------:R-:W1:Y:S03]  /*0a00*/  LDC.64 R2, c[0x0][0x388] ;  /* 0x0000e200ff027b82 */ /* 0x000e660000000a00 */
[C---:B------:R-:W-:Y:S01]  /*0a10*/  IMAD R0, R4.reuse, R5, R0 ;  /* 0x0000000504007224 */ /* 0x040fe200078e0200 */
[----:B------:R-:W-:Y:S01]  /*0a20*/  IADD3 R4, PT, PT, -R4, RZ, RZ ;  /* 0x000000ff04047210 */ /* 0x000fe20007ffe1ff */
[----:B0-----:R-:W-:-:S06]  /*0a30*/  ULEA UR5, UR6, UR5, 0x18 ;  /* 0x0000000506057291 */ /* 0x001fcc000f8ec0ff */
[----:B--2---:R-:W-:Y:S02]  /*0a40*/  LEA R12, R6, UR5, 0x2 ;  /* 0x00000005060c7c11 */ /* 0x004fe4000f8e10ff */
[----:B------:R-:W-:-:S03]  /*0a50*/  LEA R6, R8, R9, 0x6 ;  /* 0x0000000908067211 */ /* 0x000fc600078e30ff */
[----:B------:R-:W-:-:S07]  /*0a60*/  VIADD R12, R12, 0x280 ;  /* 0x000002800c0c7836 */ /* 0x000fce0000000000 */
.L_x_10:
[----:B0-----:R-:W-:Y:S01]  /*0a70*/  LDS R11, [R12+0x80] ;  /* 0x000080000c0b7984 */ /* 0x001fe20000000800 */
[----:B------:R-:W-:-:S03]  /*0a80*/  IADD3 R4, PT, PT, R4, 0x1, RZ ;  /* 0x0000000104047810 */ /* 0x000fc60007ffe0ff */
[----:B------:R-:W0:Y:S01]  /*0a90*/  LDS R14, [R12+-0x180] ;  /* 0xfffe80000c0e7984 */ /* 0x000e220000000800 */
[----:B------:R-:W-:-:S03]  /*0aa0*/  ISETP.NE.AND P0, PT, R4, RZ, PT ;  /* 0x000000ff0400720c */ /* 0x000fc60003f05270 */
[----:B------:R-:W-:Y:S04]  /*0ab0*/  LDS R9, [R12] ;  /* 0x000000000c097984 */ /* 0x000fe80000000800 */
[----:B------:R-:W2:Y:S04]  /*0ac0*/  LDS R10, [R12+-0x100] ;  /* 0xffff00000c0a7984 */ /* 0x000ea80000000800 */
[----:B------:R-:W-:Y:S04]  /*0ad0*/  LDS R13, [R12+0x100] ;  /* 0x000100000c0d7984 */ /* 0x000fe80000000800 */
[----:B------:R-:W3:Y:S04]  /*0ae0*/  LDS R16, [R12+-0x200] ;  /* 0xfffe00000c107984 */ /* 0x000ee80000000800 */
[----:B------:R-:W-:Y:S04]  /*0af0*/  LDS R15, [R12+0x180] ;  /* 0x000180000c0f7984 */ /* 0x000fe80000000800 */
[----:B------:R4:W5:Y:S02]  /*0b00*/  LDS R18, [R12+-0x280] ;  /* 0xfffd80000c127984 */ /* 0x0009640000000800 */
[----:B----4-:R-:W-:-:S02]  /*0b10*/  IMAD R12, R5, 0x80, R12 ;  /* 0x00000080050c7824 */ /* 0x010fc400078e020c */
[----:B0-----:R-:W-:Y:S01]  /*0b20*/  FADD R11, R11, -R14 ;  /* 0x8000000e0b0b7221 */ /* 0x001fe20000000000 */
[----:B--2---:R-:W-:-:S03]  /*0b30*/  FADD R9, R9, -R10 ;  /* 0x8000000a09097221 */ /* 0x004fc60000000000 */
[----:B------:R-:W-:-:S04]  /*0b40*/  FMUL R10, R11, UR13 ;  /* 0x0000000d0b0a7c20 */ /* 0x000fc80008400000 */
[----:B------:R-:W-:Y:S01]  /*0b50*/  FFMA R9, R9, UR12, R10 ;  /* 0x0000000c09097c23 */ /* 0x000fe2000800000a */
[----:B-1----:R-:W-:Y:S01]  /*0b60*/  IMAD.WIDE R10, R6, 0x4, R2 ;  /* 0x00000004060a7825 */ /* 0x002fe200078e0202 */
[----:B------:R-:W-:-:S03]  /*0b70*/  LEA R6, R5, R6, 0xc ;  /* 0x0000000605067211 */ /* 0x000fc600078e60ff */
[----:B---3--:R-:W-:-:S04]  /*0b80*/  FADD R16, R13, -R16 ;  /* 0x800000100d107221 */ /* 0x008fc80000000000 */
[----:B------:R-:W-:Y:S01]  /*0b90*/  FFMA R9, R16, UR14, R9 ;  /* 0x0000000e10097c23 */ /* 0x000fe20008000009 */
[----:B-----5:R-:W-:-:S04]  /*0ba0*/  FADD R18, R15, -R18 ;  /* 0x800000120f127221 */ /* 0x020fc80000000000 */
[----:B------:R-:W-:-:S05]  /*0bb0*/  FFMA R9, R18, UR15, R9 ;  /* 0x0000000f12097c23 */ /* 0x000fca0008000009 */
[----:B------:R0:W-:Y:S01]  /*0bc0*/  STG.E desc[UR8][R10.64], R9 ;  /* 0x000000090a007986 */ /* 0x0001e2000c101908 */
[----:B------:R-:W-:Y:S05]  /*0bd0*/  @P0 BRA `(.L_x_10) ;  /* 0xfffffffc00a40947 */ /* 0x000fea000383ffff */
.L_x_9:
[----:B------:R-:W-:Y:S05]  /*0be0*/  BSYNC.RECONVERGENT B0 ;  /* 0x0000000000007941 */ /* 0x000fea0003800200 */
.L_x_8:
[----:B------:R-:W-:Y:S05]  /*0bf0*/  @!P1 EXIT ;  /* 0x000000000000994d */ /* 0x000fea0003800000 */
[----:B------:R-:W1:Y:S01]  /*0c00*/  S2UR UR6, SR_CgaCtaId ;  /* 0x00000000000679c3 */ /* 0x000e620000008800 */
[----:B------:R-:W-:Y:S01]  /*0c10*/  UMOV UR5, 0x400 ;  /* 0x0000040000057882 */ /* 0x000fe20000000000 */
[----:B0-----:R-:W-:Y:S01]  /*0c20*/  IADD3 R9, PT, PT, R7, UR4, RZ ;  /* 0x0000000407097c10 */ /* 0x001fe2000fffe0ff */
[C---:B------:R-:W-:Y:S01]  /*0c30*/  IMAD.IADD R4, R0.reuse, 0x1, R5 ;  /* 0x0000000100047824 */ /* 0x040fe200078e0205 */
[C---:B------:R-:W-:Y:S01]  /*0c40*/  LEA R6, R0.reuse, R7, 0x5 ;  /* 0x0000000700067211 */ /* 0x040fe200078e28ff */
[----:B------:R-:W0:Y:S01]  /*0c50*/  LDCU.128 UR12, c[0x3][0x20] ;  /* 0x00c00400ff0c77ac */ /* 0x000e220008000c00 */
[-C--:B------:R-:W-:Y:S02]  /*0c60*/  LEA R11, R0, R9.reuse, 0xc ;  /* 0x00000009000b7211 */ /* 0x080fe400078e60ff */
[----:B------:R-:W3:Y:S01]  /*0c70*/  LDC.64 R2, c[0x0][0x388] ;  /* 0x0000e200ff027b82 */ /* 0x000ee20000000a00 */
[----:B------:R-:W-:Y:S02]  /*0c80*/  LEA R7, R4, R9, 0xc ;  /* 0x0000000904077211 */ /* 0x000fe400078e60ff */
[----:B------:R-:W-:-:S02]  /*0c90*/  IMAD R4, R8, 0x40, R11 ;  /* 0x0000004008047824 */ /* 0x000fc400078e020b */
[----:B------:R-:W-:Y:S02]  /*0ca0*/  LEA R8, R8, R7, 0x6 ;  /* 0x0000000708087211 */ /* 0x000fe400078e30ff */
[----:B------:R-:W-:Y:S01]  /*0cb0*/  IMAD R7, R5, 0x3000, R4 ;  /* 0x0000300005077824 */ /* 0x000fe200078e0204 */
[----:B-1----:R-:W-:-:S06]  /*0cc0*/  ULEA UR5, UR6, UR5, 0x18 ;  /* 0x0000000506057291 */ /* 0x002fcc000f8ec0ff */
[----:B------:R-:W-:-:S04]  /*0cd0*/  LEA R6, R6, UR5, 0x2 ;  /* 0x0000000506067c11 */ /* 0x000fc8000f8e10ff */
[----:B------:R-:W-:Y:S01]  /*0ce0*/  IADD3 R10, PT, PT, R6, 0x280, RZ ;  /* 0x00000280060a7810 */ /* 0x000fe20007ffe0ff */
[----:B0-----:R-:W-:-:S07]  /*0cf0*/  IMAD R6, R5, 0x2000, R4 ;  /* 0x0000200005067824 */ /* 0x001fce00078e0204 */
.L_x_11:
[C---:B-12---:R-:W-:Y:S01]  /*0d00*/  LEA R12, R5.reuse, R10, 0x7 ;  /* 0x0000000a050c7211 */ /* 0x046fe200078e38ff */
[----:B------:R-:W-:Y:S01]  /*0d10*/  LDS R11, [R10+0x80] ;  /* 0x000080000a0b7984 */ /* 0x000fe20000000800 */
[----:B------:R-:W-:-:S03]  /*0d20*/  LEA R0, R5, R0, 0x2 ;  /* 0x0000000005007211 */ /* 0x000fc600078e10ff */
[----:B------:R-:W0:Y:S01]  /*0d30*/  LDS R16, [R10+-0x180] ;  /* 0xfffe80000a107984 */ /* 0x000e220000000800 */
[----:B------:R-:W-:-:S03]  /*0d40*/  ISETP.GE.U32.AND P0, PT, R0, 0x40, PT ;  /* 0x000000400000780c */ /* 0x000fc60003f06070 */
[----:B------:R-:W-:Y:S04]  /*0d50*/  LDS R15, [R12+0x80] ;  /* 0x000080000c0f7984 */ /* 0x000fe80000000800 */
[----:B------:R-:W1:Y:S04]  /*0d60*/  LDS R20, [R12+-0x180] ;  /* 0xfffe80000c147984 */ /* 0x000e680000000800 */
[----:B------:R-:W-:Y:S04]  /*0d70*/  LDS R9, [R10] ;  /* 0x000000000a097984 */ /* 0x000fe80000000800 */
[----:B------:R-:W2:Y:S04]  /*0d80*/  LDS R14, [R10+-0x100] ;  /* 0xffff00000a0e7984 */ /* 0x000ea80000000800 */
[----:B------:R-:W-:Y:S04]  /*0d90*/  LDS R13, [R12] ;  /* 0x000000000c0d7984 */ /* 0x000fe80000000800 */
[----:B------:R-:W4:Y:S04]  /*0da0*/  LDS R18, [R12+-0x100] ;  /* 0xffff00000c127984 */ /* 0x000f280000000800 */
[----:B------:R-:W-:Y:S04]  /*0db0*/  LDS R17, [R10+0x100] ;  /* 0x000100000a117984 */ /* 0x000fe80000000800 */
[----:B------:R-:W5:Y:S04]  /*0dc0*/  LDS R22, [R10+-0x200] ;  /* 0xfffe00000a167984 */ /* 0x000f680000000800 */
[----:B------:R-:W-:Y:S01]  /*0dd0*/  LDS R28, [R10+0x180] ;  /* 0x000180000a1c7984 */ /* 0x000fe20000000800 */
[----:B0-----:R-:W-:-:S03]  /*0de0*/  FADD R11, R11, -R16 ;  /* 0x800000100b0b7221 */ /* 0x001fc60000000000 */
[----:B------:R-:W-:Y:S01]  /*0df0*/  LDS R27, [R12+-0x280] ;  /* 0xfffd80000c1b7984 */ /* 0x000fe20000000800 */
[----:B------:R-:W-:Y:S01]  /*0e00*/  FMUL R16, R11, UR13 ;  /* 0x0000000d0b107c20 */ /* 0x000fe20008400000 */
[----:B-1----:R-:W-:Y:S02]  /*0e10*/  FADD R20, R15, -R20 ;  /* 0x800000140f147221 */ /* 0x002fe40000000000 */
[----:B------:R-:W-:Y:S02]  /*0e20*/  LDS R15, [R12+0x100] ;  /* 0x000100000c0f7984 */ /* 0x000fe40000000800 */
[----:B------:R-:W-:Y:S01]  /*0e30*/  FMUL R20, R20, UR13 ;  /* 0x0000000d14147c20 */ /* 0x000fe20008400000 */
[----:B--2---:R-:W-:Y:S01]  /*0e40*/  FADD R9, R9, -R14 ;  /* 0x8000000e09097221 */ /* 0x004fe20000000000 */
[----:B------:R-:W-:-:S03]  /*0e50*/  LEA R14, R5, R12, 0x7 ;  /* 0x0000000c050e7211 */ /* 0x000fc600078e38ff */
[----:B------:R-:W-:Y:S02]  /*0e60*/  FFMA R23, R9, UR12, R16 ;  /* 0x0000000c09177c23 */ /* 0x000fe40008000010 */
[----:B------:R-:W-:Y:S01]  /*0e70*/  LDS R21, [R14+0x80] ;  /* 0x000080000e157984 */ /* 0x000fe20000000800 */
[----:B------:R-:W-:Y:S02]  /*0e80*/  IMAD R9, R5, 0x80, R14 ;  /* 0x0000008005097824 */ /* 0x000fe400078e020e */
[----:B----4-:R-:W-:Y:S02]  /*0e90*/  FADD R25, R13, -R18 ;  /* 0x800000120d197221 */ /* 0x010fe40000000000 */
[----:B------:R-:W0:Y:S02]  /*0ea0*/  LDS R18, [R12+-0x200] ;  /* 0xfffe00000c127984 */ /* 0x000e240000000800 */
[----:B------:R-:W-:Y:S02]  /*0eb0*/  FFMA R25, R25, UR12, R20 ;  /* 0x0000000c19197c23 */ /* 0x000fe40008000014 */
[----:B------:R-:W1:Y:S01]  /*0ec0*/  LDS R24, [R14+-0x180] ;  /* 0xfffe80000e187984 */ /* 0x000e620000000800 */
[----:B-----5:R-:W-:-:S03]  /*0ed0*/  FADD R22, R17, -R22 ;  /* 0x8000001611167221 */ /* 0x020fc60000000000 */
[----:B------:R-:W-:Y:S04]  /*0ee0*/  LDS R19, [R14+0x100] ;  /* 0x000100000e137984 */ /* 0x000fe80000000800 */
[----:B------:R-:W2:Y:S04]  /*0ef0*/  LDS R20, [R14+-0x200] ;  /* 0xfffe00000e147984 */ /* 0x000ea80000000800 */
[----:B------:R-:W-:Y:S04]  /*0f00*/  LDS R13, [R14] ;  /* 0x000000000e0d7984 */ /* 0x000fe80000000800 */
[----:B------:R-:W4:Y:S04]  /*0f10*/  LDS R26, [R14+-0x100] ;  /* 0xffff00000e1a7984 */ /* 0x000f280000000800 */
[----:B------:R-:W-:Y:S04]  /*0f20*/  LDS R11, [R9+0x80] ;  /* 0x00008000090b7984 */ /* 0x000fe80000000800 */
[----:B------:R-:W5:Y:S01]  /*0f30*/  LDS R16, [R9+-0x180] ;  /* 0xfffe800009107984 */ /* 0x000f620000000800 */
[----:B0-----:R-:W-:Y:S01]  /*0f40*/  FADD R18, R15, -R18 ;  /* 0x800000120f127221 */ /* 0x001fe20000000000 */
[----:B-1----:R-:W-:-:S03]  /*0f50*/  FADD R21, R21, -R24 ;  /* 0x8000001815157221 */ /* 0x002fc60000000000 */
[----:B------:R-:W-:Y:S02]  /*0f60*/  FFMA R15, R18, UR14, R25 ;  /* 0x0000000e120f7c23 */ /* 0x000fe40008000019 */
[----:B------:R-:W-:Y:S01]  /*0f70*/  LDS R18, [R9] ;  /* 0x0000000009127984 */ /* 0x000fe20000000800 */
[----:B------:R-:W-:-:S03]  /*0f80*/  FMUL R24, R21, UR13 ;  /* 0x0000000d15187c20 */ /* 0x000fc60008400000 */
[----:B------:R0:W1:Y:S01]  /*0f90*/  LDS R25, [R10+-0x280] ;  /* 0xfffd80000a197984 */ /* 0x0000620000000800 */
[----:B--2---:R-:W-:-:S03]  /*0fa0*/  FADD R20, R19, -R20 ;  /* 0x8000001413147221 */ /* 0x004fc60000000000 */
[----:B------:R-:W2:Y:S04]  /*0fb0*/  LDS R19, [R9+-0x100] ;  /* 0xffff000009137984 */ /* 0x000ea80000000800 */
[----:B------:R-:W-:Y:S01]  /*0fc0*/  LDS R21, [R14+0x180] ;  /* 0x000180000e157984 */ /* 0x000fe20000000800 */
[----:B----4-:R-:W-:Y:S01]  /*0fd0*/  FADD R17, R13, -R26 ;  /* 0x8000001a0d117221 */ /* 0x010fe20000000000 */
[----:B------:R-:W-:Y:S01]  /*0fe0*/  FFMA R13, R22, UR14, R23 ;  /* 0x0000000e160d7c23 */ /* 0x000fe20008000017 */
[----:B0-----:R-:W-:Y:S01]  /*0ff0*/  LEA R10, R5, R10, 0x9 ;  /* 0x0000000a050a7211 */ /* 0x001fe200078e48ff */
[----:B------:R-:W-:Y:S01]  /*1000*/  LDS R22, [R9+0x100] ;  /* 0x0001000009167984 */ /* 0x000fe20000000800 */
[----:B------:R-:W-:-:S03]  /*1010*/  FFMA R17, R17, UR12, R24 ;  /* 0x0000000c11117c23 */ /* 0x000fc60008000018 */
[----:B------:R-:W0:Y:S01]  /*1020*/  LDS R24, [R14+-0x280] ;  /* 0xfffd80000e187984 */ /* 0x000e220000000800 */
[----:B-----5:R-:W-:Y:S01]  /*1030*/  FADD R29, R11, -R16 ;  /* 0x800000100b1d7221 */ /* 0x020fe20000000000 */
[----:B------:R-:W-:Y:S02]  /*1040*/  FFMA R17, R20, UR14, R17 ;  /* 0x0000000e14117c23 */ /* 0x000fe40008000011 */
[----:B------:R-:W4:Y:S01]  /*1050*/  LDS R11, [R9+-0x200] ;  /* 0xfffe0000090b7984 */ /* 0x000f220000000800 */
[----:B------:R-:W-:-:S03]  /*1060*/  FMUL R29, R29, UR13 ;  /* 0x0000000d1d1d7c20 */ /* 0x000fc60008400000 */
[----:B------:R-:W5:Y:S04]  /*1070*/  LDS R16, [R12+0x180] ;  /* 0x000180000c107984 */ /* 0x000f680000000800 */
[----:B------:R-:W-:Y:S04]  /*1080*/  LDS R23, [R9+0x180] ;  /* 0x0001800009177984 */ /* 0x000fe80000000800 */
[----:B------:R3:W5:Y:S01]  /*1090*/  LDS R26, [R9+-0x280] ;  /* 0xfffd8000091a7984 */ /* 0x0007620000000800 */
[----:B-1----:R-:W-:Y:S01]  /*10a0*/  FADD R28, R28, -R25 ;  /* 0x800000191c1c7221 */ /* 0x002fe20000000000 */
[----:B--2---:R-:W-:-:S03]  /*10b0*/  FADD R18, R18, -R19 ;  /* 0x8000001312127221 */ /* 0x004fc60000000000 */
[----:B---3--:R-:W-:Y:S01]  /*10c0*/  FFMA R9, R28, UR15, R13 ;  /* 0x0000000f1c097c23 */ /* 0x008fe2000800000d */
[----:B------:R-:W-:Y:S01]  /*10d0*/  IMAD.WIDE R12, R4, 0x4, R2 ;  /* 0x00000004040c7825 */ /* 0x000fe200078e0202 */
[----:B------:R-:W-:-:S03]  /*10e0*/  LEA R4, R5, R4, 0xe ;  /* 0x0000000405047211 */ /* 0x000fc600078e70ff */
[----:B------:R-:W-:Y:S01]  /*10f0*/  FFMA R18, R18, UR12, R29 ;  /* 0x0000000c12127c23 */ /* 0x000fe2000800001d */
[----:B------:R1:W-:Y:S01]  /*1100*/  STG.E desc[UR8][R12.64], R9 ;  /* 0x000000090c007986 */ /* 0x0003e2000c101908 */
[----:B0-----:R-:W-:Y:S01]  /*1110*/  FADD R24, R21, -R24 ;  /* 0x8000001815187221 */ /* 0x001fe20000000000 */
[----:B----4-:R-:W-:-:S03]  /*1120*/  FADD R11, R22, -R11 ;  /* 0x8000000b160b7221 */ /* 0x010fc60000000000 */
[----:B------:R-:W-:Y:S01]  /*1130*/  FFMA R21, R24, UR15, R17 ;  /* 0x0000000f18157c23 */ /* 0x000fe20008000011 */
[----:B-----5:R-:W-:Y:S01]  /*1140*/  FADD R16, R16, -R27 ;  /* 0x8000001b10107221 */ /* 0x020fe20000000000 */
[----:B------:R-:W-:-:S03]  /*1150*/  FFMA R18, R11, UR14, R18 ;  /* 0x0000000e0b127c23 */ /* 0x000fc60008000012 */
[----:B------:R-:W-:Y:S01]  /*1160*/  FFMA R11, R16, UR15, R15 ;  /* 0x0000000f100b7c23 */ /* 0x000fe2000800000f */
[----:B------:R-:W-:-:S04]  /*1170*/  IMAD.WIDE R14, R8, 0x4, R2 ;  /* 0x00000004080e7825 */ /* 0x000fc800078e0202 */
[----:B------:R-:W-:Y:S01]  /*1180*/  FADD R23, R23, -R26 ;  /* 0x8000001a17177221 */ /* 0x000fe20000000000 */
[----:B------:R-:W-:Y:S01]  /*1190*/  IMAD.WIDE R16, R6, 0x4, R2 ;  /* 0x0000000406107825 */ /* 0x000fe200078e0202 */
[----:B------:R1:W-:Y:S01]  /*11a0*/  STG.E desc[UR8][R14.64], R11 ;  /* 0x0000000b0e007986 */ /* 0x0003e2000c101908 */
[----:B------:R-:W-:Y:S02]  /*11b0*/  LEA R6, R5, R6, 0xe ;  /* 0x0000000605067211 */ /* 0x000fe400078e70ff */
[----:B------:R-:W-:Y:S01]  /*11c0*/  FFMA R23, R23, UR15, R18 ;  /* 0x0000000f17177c23 */ /* 0x000fe20008000012 */
[----:B------:R-:W-:Y:S01]  /*11d0*/  IMAD.WIDE R18, R7, 0x4, R2 ;  /* 0x0000000407127825 */ /* 0x000fe200078e0202 */
[----:B------:R1:W-:Y:S01]  /*11e0*/  STG.E desc[UR8][R16.64], R21 ;  /* 0x0000001510007986 */ /* 0x0003e2000c101908 */
[C---:B------:R-:W-:Y:S02]  /*11f0*/  LEA R7, R5.reuse, R7, 0xe ;  /* 0x0000000705077211 */ /* 0x040fe400078e70ff */
[----:B------:R-:W-:Y:S01]  /*1200*/  IMAD R8, R5, 0x4000, R8 ;  /* 0x0000400005087824 */ /* 0x000fe200078e0208 */
[----:B------:R1:W-:Y:S01]  /*1210*/  STG.E desc[UR8][R18.64], R23 ;  /* 0x0000001712007986 */ /* 0x0003e2000c101908 */
[----:B------:R-:W-:Y:S05]  /*1220*/  @!P0 BRA `(.L_x_11) ;  /* 0xfffffff800b48947 */ /* 0x000fea000383ffff */
[----:B------:R-:W-:Y:S05]  /*1230*/  EXIT ;  /* 0x000000000000794d */ /* 0x000fea0003800000 */
.L_x_12:
[----:B------:R-:W-:-:S00]  /*1240*/  BRA `(.L_x_12) ;  /* 0xfffffffc00fc7947 */ /* 0x000fc0000383ffff */
[----:B------:R-:W-:-:S00]  /*1250*/  NOP ;  /* 0x0000000000007918 */ /* 0x000fc00000000000 */
        /* <DEDUP_REMOVED lines=10> */
.L_x_46:


//--------------------- .text._Z12derivative_zPfS_ --------------------------
	.section	.text._Z12derivative_zPfS_,"ax",@progbits
	.align	128
        .global         _Z12derivative_zPfS_
        .type           _Z12derivative_zPfS_,@function
        .size           _Z12derivative_zPfS_,(.L_x_47 - _Z12derivative_zPfS_)
        .other          _Z12derivative_zPfS_,@"STO_CUDA_ENTRY STV_DEFAULT"
_Z12derivative_zPfS_:
.text._Z12derivative_zPfS_:
[----:B------:R-:W-:Y:S01]  /*0000*/  LDC R1, c[0x0][0x37c] ;  /* 0x0000df00ff017b82 */ /* 0x000fe20000000800 */
[----:B------:R-:W0:Y:S07]  /*0010*/  S2R R7, SR_TID.X ;  /* 0x0000000000077919 */ /* 0x000e2e0000002100 */
[----:B------:R-:W1:Y:S01]  /*0020*/  S2UR UR4, SR_CTAID.X ;  /* 0x00000000000479c3 */ /* 0x000e620000002500 */
[----:B------:R-:W2:Y:S01]  /*0030*/  LDCU.64 UR6, c[0x0][0x358] ;  /* 0x00006b00ff0677ac */ /* 0x000ea20008000a00 */
[----:B------:R-:W0:Y:S01]  /*0040*/  S2R R0, SR_CTAID.Y ;  /* 0x0000000000007919 */ /* 0x000e220000002600 */
[----:B------:R-:W3:Y:S01]  /*0050*/  LDCU.128 UR8, c[0x3][0x20] ;  /* 0x00c00400ff0877ac */ /* 0x000ee20008000c00 */
[----:B------:R-:W4:Y:S04]  /*0060*/  S2R R9, SR_TID.Y ;  /* 0x0000000000097919 */ /* 0x000f280000002200 */
[----:B------:R-:W1:Y:S08]  /*0070*/  LDC R5, c[0x0][0x360] ;  /* 0x0000d800ff057b82 */ /* 0x000e700000000800 */
[----:B------:R-:W5:Y:S01]  /*0080*/  LDC.64 R2, c[0x0][0x380] ;  /* 0x0000e000ff027b82 */ /* 0x000f620000000a00 */
[----:B0-----:R-:W-:-:S04]  /*0090*/  LEA R0, R0, R7, 0x6 ;  /* 0x0000000700007211 */ /* 0x001fc800078e30ff */
[----:B----4-:R-:W-:-:S05]  /*00a0*/  LEA R0, R9, R0, 0xc ;  /* 0x0000000009007211 */ /* 0x010fca00078e60ff */
[----:B-1----:R-:W-:-:S04]  /*00b0*/  IMAD R5, R5, UR4, R0 ;  /* 0x0000000405057c24 */ /* 0x002fc8000f8e0200 */
[----:B-----5:R-:W-:-:S06]  /*00c0*/  IMAD.WIDE R2, R5, 0x4, R2 ;  /* 0x0000000405027825 */ /* 0x020fcc00078e0202 */
[----:B--2---:R-:W2:Y:S01]  /*00d0*/  LDG.E R2, desc[UR6][R2.64] ;  /* 0x0000000602027981 */ /* 0x004ea2000c1e1900 */
[----:B------:R-:W0:Y:S01]  /*00e0*/  S2UR UR5, SR_CgaCtaId ;  /* 0x00000000000579c3 */ /* 0x000e220000008800 */
[----:B------:R-:W-:Y:S01]  /*00f0*/  UMOV UR4, 0x400 ;  /* 0x0000040000047882 */ /* 0x000fe20000000000 */
[----:B------:R-:W-:Y:S01]  /*0100*/  ISETP.GT.U32.AND P0, PT, R9, 0x3, PT ;  /* 0x000000030900780c */ /* 0x000fe20003f04070 */
[----:B0-----:R-:W-:-:S06]  /*0110*/  ULEA UR4, UR5, UR4, 0x18 ;  /* 0x0000000405047291 */ /* 0x001fcc000f8ec0ff */
[----:B------:R-:W-:-:S04]  /*0120*/  LEA R0, R9, UR4, 0x4 ;  /* 0x0000000409007c11 */ /* 0x000fc8000f8e20ff */
[----:B------:R-:W-:-:S05]  /*0130*/  LEA R7, R7, R0, 0x2 ;  /* 0x0000000007077211 */ /* 0x000fca00078e10ff */
[----:B--2---:R0:W-:Y:S01]  /*0140*/  STS [R7+0x40], R2 ;  /* 0x0000400207007388 */ /* 0x0041e20000000800 */
[----:B------:R-:W-:Y:S08]  /*0150*/  BAR.SYNC.DEFER_BLOCKING 0x0 ;  /* 0x0000000000007b1d */ /* 0x000ff00000010000 */
[----:B0-----:R-:W0:Y:S01]  /*0160*/  LDC.64 R2, c[0x0][0x388] ;  /* 0x0000e200ff027b82 */ /* 0x001e220000000a00 */
[----:B------:R-:W1:Y:S04]  /*0170*/  @!P0 LDS R0, [R7+0x3f0] ;  /* 0x0003f00007008984 */ /* 0x000e680000000800 */
[----:B------:R-:W2:Y:S01]  /*0180*/  @!P0 LDS R4, [R7+0x50] ;  /* 0x0000500007048984 */ /* 0x000ea20000000800 */
[----:B0-----:R-:W-:-:S03]  /*0190*/  IMAD.WIDE R2, R5, 0x4, R2 ;  /* 0x0000000405027825 */ /* 0x001fc600078e0202 */
[----:B-1----:R-:W-:Y:S04]  /*01a0*/  @!P0 STS [R7], R0 ;  /* 0x0000000007008388 */ /* 0x002fe80000000800 */
[----:B--2---:R-:W-:Y:S01]  /*01b0*/  @!P0 STS [R7+0x440], R4 ;  /* 0x0004400407008388 */ /* 0x004fe20000000800 */
[----:B------:R-:W-:Y:S06]  /*01c0*/  BAR.SYNC.DEFER_BLOCKING 0x0 ;  /* 0x0000000000007b1d */ /* 0x000fec0000010000 */
[----:B------:R-:W-:Y:S04]  /*01d0*/  LDS R8, [R7+0x60] ;  /* 0x0000600007087984 */ /* 0x000fe80000000800 */
[----:B------:R-:W0:Y:S04]  /*01e0*/  LDS R11, [R7+0x20] ;  /* 0x00002000070b7984 */ /* 0x000e280000000800 */
[----:B------:R-:W-:Y:S04]  /*01f0*/  LDS R6, [R7+0x50] ;  /* 0x0000500007067984 */ /* 0x000fe80000000800 */
[----:B------:R-:W1:Y:S04]  /*0200*/  LDS R9, [R7+0x30] ;  /* 0x0000300007097984 */ /* 0x000e680000000800 */
[----:B------:R-:W-:Y:S04]  /*0210*/  LDS R10, [R7+0x70] ;  /* 0x00007000070a7984 */ /* 0x000fe80000000800 */
[----:B------:R-:W2:Y:S04]  /*0220*/  LDS R13, [R7+0x10] ;  /* 0x00001000070d7984 */ /* 0x000ea80000000800 */
[----:B------:R-:W-:Y:S04]  /*0230*/  LDS R12, [R7+0x80] ;  /* 0x00008000070c7984 */ /* 0x000fe80000000800 */
[----:B------:R-:W4:Y:S01]  /*0240*/  LDS R15, [R7] ;  /* 0x00000000070f7984 */ /* 0x000f220000000800 */
[----:B0-----:R-:W-:Y:S01]  /*0250*/  FADD R8, R8, -R11 ;  /* 0x8000000b08087221 */ /* 0x001fe20000000000 */
[----:B-1----:R-:W-:-:S03]  /*0260*/  FADD R6, R6, -R9 ;  /* 0x8000000906067221 */ /* 0x002fc60000000000 */
[----:B---3--:R-:W-:-:S04]  /*0270*/  FMUL R9, R8, UR9 ;  /* 0x0000000908097c20 */ /* 0x008fc80008400000 */
[----:B------:R-:W-:Y:S01]  /*0280*/  FFMA R6, R6, UR8, R9 ;  /* 0x0000000806067c23 */ /* 0x000fe20008000009 */
[----:B--2---:R-:W-:-:S04]  /*0290*/  FADD R13, R10, -R13 ;  /* 0x8000000d0a0d7221 */ /* 0x004fc80000000000 */
[----:B------:R-:W-:Y:S01]  /*02a0*/  FFMA R6, R13, UR10, R6 ;  /* 0x0000000a0d067c23 */ /* 0x000fe20008000006 */
[----:B----4-:R-:W-:-:S04]  /*02b0*/  FADD R15, R12, -R15 ;  /* 0x8000000f0c0f7221 */ /* 0x010fc80000000000 */
[----:B------:R-:W-:-:S05]  /*02c0*/  FFMA R15, R15, UR11, R6 ;  /* 0x0000000b0f0f7c23 */ /* 0x000fca0008000006 */
[----:B------:R-:W-:Y:S01]  /*02d0*/  STG.E desc[UR6][R2.64], R15 ;  /* 0x0000000f02007986 */ /* 0x000fe2000c101906 */
[----:B------:R-:W-:Y:S05]  /*02e0*/  EXIT ;  /* 0x000000000000794d */ /* 0x000fea0003800000 */
.L_x_13:
        /* <DEDUP_REMOVED lines=9> */
.L_x_47:


//--------------------- .text._Z21derivative_y_lPencilsPfS_ --------------------------
	.section	.text._Z21derivative_y_lPencilsPfS_,"ax",@progbits
	.align	128
        .global         _Z21derivative_y_lPencilsPfS_
        .type           _Z21derivative_y_lPencilsPfS_,@function
        .size           _Z21derivative_y_lPencilsPfS_,(.L_x_48 - _Z21derivative_y_lPencilsPfS_)
        .other          _Z21derivative_y_lPencilsPfS_,@"STO_CUDA_ENTRY STV_DEFAULT"
_Z21derivative_y_lPencilsPfS_:
.text._Z21derivative_y_lPencilsPfS_:
        /* <DEDUP_REMOVED lines=44> */
[----:B------:R-:W-:Y:S01]  /*02c0*/  IADD3 R5, PT, PT, R7, UR4, RZ ;  /* 0x0000000407057c10 */ /* 0x000fe2000fffe0ff */
[----:B------:R-:W-:Y:S01]  /*02d0*/  VIADD R2, R6, 0x1 ;  /* 0x0000000106027836 */ /* 0x000fe20000000000 */
[----:B------:R-:W-:Y:S02]  /*02e0*/  LEA R6, R0, R7, 0x5 ;  /* 0x0000000700067211 */ /* 0x000fe400078e28ff */
[----:B------:R-:W-:Y:S02]  /*02f0*/  LEA R11, R4, R5, 0xc ;  /* 0x00000005040b7211 */ /* 0x000fe400078e60ff */
[----:B------:R-:W1:Y:S01]  /*0300*/  LDC.64 R8, c[0x0][0x380] ;  /* 0x0000e000ff087b82 */ /* 0x000e620000000a00 */
[----:B------:R-:W-:Y:S02]  /*0310*/  LOP3.LUT R5, R2, 0x3, RZ, 0xc0, !PT ;  /* 0x0000000302057812 */ /* 0x000fe400078ec0ff */
[----:B------:R-:W-:-:S03]  /*0320*/  IMAD R12, R0, 0x40, R11 ;  /* 0x00000040000c7824 */ /* 0x000fc600078e020b */
[C---:B------:R-:W-:Y:S01]  /*0330*/  IMAD R2, R5.reuse, R3, R0 ;  /* 0x0000000305027224 */ /* 0x040fe200078e0200 */
[----:B------:R-:W-:Y:S01]  /*0340*/  IADD3 R5, PT, PT, -R5, RZ, RZ ;  /* 0x000000ff05057210 */ /* 0x000fe20007ffe1ff */
[----:B0-----:R-:W-:-:S06]  /*0350*/  ULEA UR5, UR6, UR5, 0x18 ;  /* 0x0000000506057291 */ /* 0x001fcc000f8ec0ff */
[----:B------:R-:W-:-:S04]  /*0360*/  LEA R6, R6, UR5, 0x2 ;  /* 0x0000000506067c11 */ /* 0x000fc8000f8e10ff */
[----:B------:R-:W-:-:S07]  /*0370*/  IADD3 R6, PT, PT, R6, 0x200, RZ ;  /* 0x0000020006067810 */ /* 0x000fce0007ffe0ff */
.L_x_18:
        /* <DEDUP_REMOVED lines=8> */
.L_x_17:
[----:B------:R-:W-:Y:S05]  /*0400*/  BSYNC.RECONVERGENT B1 ;  /* 0x0000000000017941 */ /* 0x000fea0003800200 */
.L_x_16:
[----:B------:R-:W-:Y:S05]  /*0410*/  @!P1 BRA `(.L_x_15) ;  /* 0x0000000000949947 */ /* 0x000fea0003800000 */
[----:B------:R-:W0:Y:S01]  /*0420*/  S2UR UR6, SR_CgaCtaId ;  /* 0x00000000000679c3 */ /* 0x000e220000008800 */
[----:B------:R-:W-:Y:S01]  /*0430*/  VIADD R5, R7, UR4 ;  /* 0x0000000407057c36 */ /* 0x000fe20008000000 */
[----:B------:R-:W-:Y:S01]  /*0440*/  UMOV UR5, 0x400 ;  /* 0x0000040000057882 */ /* 0x000fe20000000000 */
[----:B------:R-:W-:-:S03]  /*0450*/  LEA R10, R2, R7, 0x5 ;  /* 0x00000007020a7211 */ /* 0x000fc600078e28ff */
[----:B------:R-:W-:Y:S01]  /*0460*/  LEA R19, R4, R5, 0xc ;  /* 0x0000000504137211 */ /* 0x000fe200078e60ff */
[C---:B------:R-:W-:Y:S01]  /*0470*/  IMAD.IADD R5, R2.reuse, 0x1, R3 ;  /* 0x0000000102057824 */ /* 0x040fe200078e0203 */
[----:B------:R-:W1:Y:S02]  /*0480*/  LDC.64 R8, c[0x0][0x380] ;  /* 0x0000e000ff087b82 */ /* 0x000e640000000a00 */
[-C--:B------:R-:W-:Y:S02]  /*0490*/  LEA R6, R2, R19.reuse, 0x6 ;  /* 0x0000001302067211 */ /* 0x080fe400078e30ff */
[----:B------:R-:W-:Y:S02]  /*04a0*/  LEA R19, R5, R19, 0x6 ;  /* 0x0000001305137211 */ /* 0x000fe400078e30ff */
[C---:B------:R-:W-:Y:S01]  /*04b0*/  LEA R18, R3.reuse, R6, 0x7 ;  /* 0x0000000603127211 */ /* 0x040fe200078e38ff */
[----:B------:R-:W-:Y:S01]  /*04c0*/  IMAD R5, R3, 0xc0, R6 ;  /* 0x000000c003057824 */ /* 0x000fe200078e0206 */
[----:B0-----:R-:W-:-:S06]  /*04d0*/  ULEA UR5, UR6, UR5, 0x18 ;  /* 0x0000000506057291 */ /* 0x001fcc000f8ec0ff */
[----:B------:R-:W-:-:S05]  /*04e0*/  LEA R10, R10, UR5, 0x2 ;  /* 0x000000050a0a7c11 */ /* 0x000fca000f8e10ff */
[----:B------:R-:W-:-:S07]  /*04f0*/  VIADD R20, R10, 0x200 ;  /* 0x000002000a147836 */ /* 0x000fce0000000000 */
.L_x_19:
        /* <DEDUP_REMOVED lines=8> */
[C---:B------:R-:W-:Y:S01]  /*0580*/  LEA R21, R3.reuse, R20, 0x7 ;  /* 0x0000001403157211 */ /* 0x040fe200078e38ff */
[----:B------:R-:W-:-:S02]  /*0590*/  IMAD R23, R3, 0x100, R20 ;  /* 0x0000010003177824 */ /* 0x000fc400078e0214 */
[C---:B------:R-:W-:Y:S01]  /*05a0*/  IMAD R25, R3.reuse, 0x180, R20 ;  /* 0x0000018003197824 */ /* 0x040fe200078e0214 */
[----:B------:R-:W-:-:S04]  /*05b0*/  LEA R2, R3, R2, 0x2 ;  /* 0x0000000203027211 */ /* 0x000fc800078e10ff */
[----:B------:R-:W-:Y:S01]  /*05c0*/  ISETP.GE.U32.AND P0, PT, R2, 0x40, PT ;  /* 0x000000400200780c */ /* 0x000fe20003f06070 */
[C---:B------:R-:W-:Y:S01]  /*05d0*/  IMAD R18, R3.reuse, 0x100, R18 ;  /* 0x0000010003127824 */ /* 0x040fe200078e0212 */
[C---:B------:R-:W-:Y:S02]  /*05e0*/  LEA R5, R3.reuse, R5, 0x8 ;  /* 0x0000000503057211 */ /* 0x040fe400078e40ff */
[C---:B------:R-:W-:Y:S02]  /*05f0*/  LEA R19, R3.reuse, R19, 0x8 ;  /* 0x0000001303137211 */ /* 0x040fe400078e40ff */
[C---:B------:R-:W-:Y:S01]  /*0600*/  LEA R6, R3.reuse, R6, 0x8 ;  /* 0x0000000603067211 */ /* 0x040fe200078e40ff */
[----:B--2---:R0:W-:Y:S04]  /*0610*/  STS [R20], R11 ;  /* 0x0000000b14007388 */ /* 0x0041e80000000800 */
[----:B---3--:R2:W-:Y:S04]  /*0620*/  STS [R21], R12 ;  /* 0x0000000c15007388 */ /* 0x0085e80000000800 */
[----:B----4-:R2:W-:Y:S04]  /*0630*/  STS [R23], R14 ;  /* 0x0000000e17007388 */ /* 0x0105e80000000800 */
[----:B-----5:R2:W-:Y:S01]  /*0640*/  STS [R25], R16 ;  /* 0x0000001019007388 */ /* 0x0205e20000000800 */
[----:B0-----:R-:W-:Y:S01]  /*0650*/  IMAD R20, R3, 0x200, R20 ;  /* 0x0000020003147824 */ /* 0x001fe200078e0214 */
[----:B------:R-:W-:Y:S06]  /*0660*/  @!P0 BRA `(.L_x_19) ;  /* 0xfffffffc00a48947 */ /* 0x000fec000383ffff */
.L_x_15:
[----:B------:R-:W-:Y:S05]  /*0670*/  BSYNC.RECONVERGENT B0 ;  /* 0x0000000000007941 */ /* 0x000fea0003800200 */
.L_x_14:
        /* <DEDUP_REMOVED lines=14> */
.L_x_21:
[----:B------:R-:W-:Y:S05]  /*0760*/  BSYNC.RECONVERGENT B0 ;  /* 0x0000000000007941 */ /* 0x000fea0003800200 */
.L_x_20:
        /* <DEDUP_REMOVED lines=11> */
[----:B0-----:R-:W-:-:S06]  /*0820*/  IADD3 R2, PT, PT, R10, 0xffffffe, RZ ;  /* 0x0ffffffe0a027810 */ /* 0x001fcc0007ffe0ff */
[----:B------:R0:W3:Y:S02]  /*0830*/  F2I.FTZ.U32.TRUNC.NTZ R3, R2 ;  /* 0x0000000200037305 */ /* 0x0000e4000021f000 */
[----:B0-----:R-:W-:Y:S02]  /*0840*/  HFMA2 R2, -RZ, RZ, 0, 0 ;  /* 0x00000000ff027431 */ /* 0x001fe400000001ff */
[----:B---3--:R-:W-:-:S04]  /*0850*/  IMAD.MOV R8, RZ, RZ, -R3 ;  /* 0x000000ffff087224 */ /* 0x008fc800078e0a03 */
[----:B------:R-:W-:Y:S01]  /*0860*/  IMAD R11, R8, R5, RZ ;  /* 0x00000005080b7224 */ /* 0x000fe200078e02ff */
[----:B------:R-:W-:-:S03]  /*0870*/  SEL R8, RZ, 0x1, P0 ;  /* 0x00000001ff087807 */ /* 0x000fc60000000000 */
[----:B------:R-:W-:Y:S01]  /*0880*/  IMAD.HI.U32 R3, R3, R11, R2 ;  /* 0x0000000b03037227 */ /* 0x000fe200078e0002 */
[----:B------:R-:W-:-:S05]  /*0890*/  IADD3 R6, PT, PT, R9, -R6, -R8 ;  /* 0x8000000609067210 */ /* 0x000fca0007ffe808 */
[----:B------:R-:W-:-:S04]  /*08a0*/  IMAD.HI.U32 R3, R3, R6, RZ ;  /* 0x0000000603037227 */ /* 0x000fc800078e00ff */
[----:B------:R-:W-:-:S04]  /*08b0*/  IMAD.MOV R2, RZ, RZ, -R3 ;  /* 0x000000ffff027224 */ /* 0x000fc800078e0a03 */
[----:B------:R-:W-:-:S05]  /*08c0*/  IMAD R6, R5, R2, R6 ;  /* 0x0000000205067224 */ /* 0x000fca00078e0206 */
[----:B------:R-:W-:-:S13]  /*08d0*/  ISETP.GE.U32.AND P0, PT, R6, R5, PT ;  /* 0x000000050600720c */ /* 0x000fda0003f06070 */
[-C--:B------:R-:W-:Y:S02]  /*08e0*/  @P0 IADD3 R6, PT, PT, R6, -R5.reuse, RZ ;  /* 0x8000000506060210 */ /* 0x080fe40007ffe0ff */
[----:B------:R-:W-:Y:S02]  /*08f0*/  @P0 IADD3 R3, PT, PT, R3, 0x1, RZ ;  /* 0x0000000103030810 */ /* 0x000fe40007ffe0ff */
[----:B------:R-:W-:-:S13]  /*0900*/  ISETP.GE.U32.AND P1, PT, R6, R5, PT ;  /* 0x000000050600720c */ /* 0x000fda0003f26070 */
[----:B------:R-:W-:Y:S01]  /*0910*/  @P1 VIADD R3, R3, 0x1 ;  /* 0x0000000103031836 */ /* 0x000fe20000000000 */
        /* <DEDUP_REMOVED lines=19> */
[----:B--2---:R-:W-:-:S07]  /*0a50*/  IADD3 R12, PT, PT, R8, 0x280, RZ ;  /* 0x00000280080c7810 */ /* 0x004fce0007ffe0ff */
.L_x_24:
[----:B------:R-:W-:Y:S01]  /*0a60*/  LDS R11, [R12+0x80] ;  /* 0x000080000c0b7984 */ /* 0x000fe20000000800 */
[----:B------:R-:W-:-:S03]  /*0a70*/  VIADD R6, R6, 0x1 ;  /* 0x0000000106067836 */ /* 0x000fc60000000000 */
[----:B0-----:R-:W0:Y:S02]  /*0a80*/  LDS R14, [R12+-0x180] ;  /* 0xfffe80000c0e7984 */ /* 0x001e240000000800 */
[----:B------:R-:W-:Y:S02]  /*0a90*/  ISETP.NE.AND P0, PT, R6, RZ, PT ;  /* 0x000000ff0600720c */ /* 0x000fe40003f05270 */
[----:B------:R-:W-:Y:S04]  /*0aa0*/  LDS R8, [R12] ;  /* 0x000000000c087984 */ /* 0x000fe80000000800 */
[----:B------:R-:W2:Y:S04]  /*0ab0*/  LDS R9, [R12+-0x100] ;  /* 0xffff00000c097984 */ /* 0x000ea80000000800 */
[----:B------:R-:W-:Y:S04]  /*0ac0*/  LDS R13, [R12+0x100] ;  /* 0x000100000c0d7984 */ /* 0x000fe80000000800 */
[----:B------:R-:W3:Y:S04]  /*0ad0*/  LDS R16, [R12+-0x200] ;  /* 0xfffe00000c107984 */ /* 0x000ee80000000800 */
[----:B------:R-:W-:Y:S04]  /*0ae0*/  LDS R15, [R12+0x180] ;  /* 0x000180000c0f7984 */ /* 0x000fe80000000800 */
[----:B------:R4:W5:Y:S02]  /*0af0*/  LDS R18, [R12+-0x280] ;  /* 0xfffd80000c127984 */ /* 0x0009640000000800 */
[----:B----4-:R-:W-:Y:S01]  /*0b00*/  LEA R12, R5, R12, 0x7 ;  /* 0x0000000c050c7211 */ /* 0x010fe200078e38ff */
[----:B0-----:R-:W-:-:S04]  /*0b10*/  FADD R11, R11, -R14 ;  /* 0x8000000e0b0b7221 */ /* 0x001fc80000000000 */
[----:B------:R-:W-:Y:S01]  /*0b20*/  FMUL R11, R11, UR13 ;  /* 0x0000000d0b0b7c20 */ /* 0x000fe20008400000 */
[----:B--2---:R-:W-:-:S04]  /*0b30*/  FADD R8, R8, -R9 ;  /* 0x8000000908087221 */ /* 0x004fc80000000000 */
[----:B------:R-:W-:Y:S01]  /*0b40*/  FFMA R8, R8, UR12, R11 ;  /* 0x0000000c08087c23 */ /* 0x000fe2000800000b */
[----:B---3--:R-:W-:-:S04]  /*0b50*/  FADD R13, R13, -R16 ;  /* 0x800000100d0d7221 */ /* 0x008fc80000000000 */
[----:B------:R-:W-:Y:S01]  /*0b60*/  FFMA R13, R13, UR14, R8 ;  /* 0x0000000e0d0d7c23 */ /* 0x000fe20008000008 */
[----:B-1----:R-:W-:Y:S01]  /*0b70*/  IMAD.WIDE R8, R10, 0x4, R2 ;  /* 0x000000040a087825 */ /* 0x002fe200078e0202 */
[----:B------:R-:W-:-:S03]  /*0b80*/  LEA R10, R5, R10, 0x6 ;  /* 0x0000000a050a7211 */ /* 0x000fc600078e30ff */
[----:B-----5:R-:W-:-:S04]  /*0b90*/  FADD R18, R15, -R18 ;  /* 0x800000120f127221 */ /* 0x020fc80000000000 */
[----:B------:R-:W-:-:S05]  /*0ba0*/  FFMA R13, R18, UR15, R13 ;  /* 0x0000000f120d7c23 */ /* 0x000fca000800000d */
[----:B------:R0:W-:Y:S01]  /*0bb0*/  STG.E desc[UR8][R8.64], R13 ;  /* 0x0000000d08007986 */ /* 0x0001e2000c101908 */
[----:B------:R-:W-:Y:S05]  /*0bc0*/  @P0 BRA `(.L_x_24) ;  /* 0xfffffffc00a40947 */ /* 0x000fea000383ffff */
.L_x_23:
[----:B------:R-:W-:Y:S05]  /*0bd0*/  BSYNC.RECONVERGENT B0 ;  /* 0x0000000000007941 */ /* 0x000fea0003800200 */
.L_x_22:
[----:B------:R-:W-:Y:S05]  /*0be0*/  @!P1 EXIT ;  /* 0x000000000000994d */ /* 0x000fea0003800000 */
[----:B------:R-:W1:Y:S01]  /*0bf0*/  S2UR UR6, SR_CgaCtaId ;  /* 0x00000000000679c3 */ /* 0x000e620000008800 */
[----:B0-----:R-:W-:Y:S01]  /*0c00*/  VIADD R9, R7, UR4 ;  /* 0x0000000407097c36 */ /* 0x001fe20008000000 */
[----:B------:R-:W-:Y:S01]  /*0c10*/  UMOV UR5, 0x400 ;  /* 0x0000040000057882 */ /* 0x000fe20000000000 */
[----:B------:R-:W-:Y:S01]  /*0c20*/  LEA R7, R0, R7, 0x5 ;  /* 0x0000000700077211 */ /* 0x000fe200078e28ff */
[----:B------:R-:W0:Y:S02]  /*0c30*/  LDCU.128 UR12, c[0x3][0x10] ;  /* 0x00c00200ff0c77ac */ /* 0x000e240008000c00 */
[----:B------:R-:W-:Y:S01]  /*0c40*/  LEA R9, R4, R9, 0xc ;  /* 0x0000000904097211 */ /* 0x000fe200078e60ff */
[C---:B------:R-:W-:Y:S01]  /*0c50*/  IMAD.IADD R4, R0.reuse, 0x1, R5 ;  /* 0x0000000100047824 */ /* 0x040fe200078e0205 */
[----:B------:R-:W3:Y:S02]  /*0c60*/  LDC.64 R2, c[0x0][0x388] ;  /* 0x0000e200ff027b82 */ /* 0x000ee40000000a00 */
[----:B------:R-:W-:-:S05]  /*0c70*/  LEA R8, R0, R9, 0x6 ;  /* 0x0000000900087211 */ /* 0x000fca00078e30ff */
[----:B------:R-:W-:Y:S01]  /*0c80*/  IMAD R6, R5, 0xc0, R8 ;  /* 0x000000c005067824 */ /* 0x000fe200078e0208 */
[----:B-1----:R-:W-:-:S06]  /*0c90*/  ULEA UR5, UR6, UR5, 0x18 ;  /* 0x0000000506057291 */ /* 0x002fcc000f8ec0ff */
[----:B------:R-:W-:Y:S02]  /*0ca0*/  LEA R10, R7, UR5, 0x2 ;  /* 0x00000005070a7c11 */ /* 0x000fe4000f8e10ff */
[----:B------:R-:W-:Y:S02]  /*0cb0*/  LEA R7, R4, R9, 0x6 ;  /* 0x0000000904077211 */ /* 0x000fe400078e30ff */
[----:B------:R-:W-:Y:S01]  /*0cc0*/  LEA R4, R5, R8, 0x7 ;  /* 0x0000000805047211 */ /* 0x000fe200078e38ff */
[----:B0-----:R-:W-:-:S07]  /*0cd0*/  VIADD R10, R10, 0x280 ;  /* 0x000002800a0a7836 */ /* 0x001fce0000000000 */
.L_x_25:
        /* <DEDUP_REMOVED lines=21> */
[----:B------:R-:W-:-:S03]  /*0e30*/  IMAD R14, R5, 0x80, R12 ;  /* 0x00000080050e7824 */ /* 0x000fc600078e020c */
[----:B------:R-:W-:Y:S02]  /*0e40*/  FFMA R23, R9, UR12, R16 ;  /* 0x0000000c09177c23 */ /* 0x000fe40008000010 */
[----:B------:R-:W-:Y:S01]  /*0e50*/  LDS R21, [R14+0x80] ;  /* 0x000080000e157984 */ /* 0x000fe20000000800 */
[----:B------:R-:W-:Y:S01]  /*0e60*/  LEA R9, R5, R14, 0x7 ;  /* 0x0000000e05097211 */ /* 0x000fe200078e38ff */
        /* <DEDUP_REMOVED lines=59> */
.L_x_26:
        /* <DEDUP_REMOVED lines=14> */
.L_x_48:


//--------------------- .text._Z12derivative_yPfS_ --------------------------
	.section	.text._Z12derivative_yPfS_,"ax",@progbits
	.align	128
        .global         _Z12derivative_yPfS_
        .type           _Z12derivative_yPfS_,@function
        .size           _Z12derivative_yPfS_,(.L_x_49 - _Z12derivative_yPfS_)
        .other          _Z12derivative_yPfS_,@"STO_CUDA_ENTRY STV_DEFAULT"
_Z12derivative_yPfS_:
.text._Z12derivative_yPfS_:
[----:B------:R-:W-:Y:S01]  /*0000*/  LDC R1, c[0x0][0x37c] ;  /* 0x0000df00ff017b82 */ /* 0x000fe20000000800 */
[----:B------:R-:W0:Y:S07]  /*0010*/  S2R R7, SR_TID.X ;  /* 0x0000000000077919 */ /* 0x000e2e0000002100 */
[----:B------:R-:W1:Y:S01]  /*0020*/  S2UR UR4, SR_CTAID.X ;  /* 0x00000000000479c3 */ /* 0x000e620000002500 */
[----:B------:R-:W2:Y:S01]  /*0030*/  LDCU.64 UR6, c[0x0][0x358] ;  /* 0x00006b00ff0677ac */ /* 0x000ea20008000a00 */
[----:B------:R-:W0:Y:S01]  /*0040*/  S2R R4, SR_TID.Y ;  /* 0x0000000000047919 */ /* 0x000e220000002200 */
[----:B------:R-:W3:Y:S01]  /*0050*/  LDCU.128 UR8, c[0x3][0x10] ;  /* 0x00c00200ff0877ac */ /* 0x000ee20008000c00 */
[----:B------:R-:W4:Y:S04]  /*0060*/  S2R R9, SR_CTAID.Y ;  /* 0x0000000000097919 */ /* 0x000f280000002600 */
        /* <DEDUP_REMOVED lines=40> */
.L_x_27:
        /* <DEDUP_REMOVED lines=9> */
.L_x_49:


//--------------------- .text._Z21derivative_x_lPencilsPfS_ --------------------------
	.section	.text._Z21derivative_x_lPencilsPfS_,"ax",@progbits
	.align	128
        .global         _Z21derivative_x_lPencilsPfS_
        .type           _Z21derivative_x_lPencilsPfS_,@function
        .size           _Z21derivative_x_lPencilsPfS_,(.L_x_50 - _Z21derivative_x_lPencilsPfS_)
        .other          _Z21derivative_x_lPencilsPfS_,@"STO_CUDA_ENTRY STV_DEFAULT"
_Z21derivative_x_lPencilsPfS_:
.text._Z21derivative_x_lPencilsPfS_:
[----:B------:R-:W-:Y:S01]  /*0000*/  LDC R1, c[0x0][0x37c] ;  /* 0x0000df00ff017b82 */ /* 0x000fe20000000800 */
[----:B------:R-:W0:Y:S01]  /*0010*/  S2R R0, SR_TID.Y ;  /* 0x0000000000007919 */ /* 0x000e220000002200 */
[----:B------:R-:W1:Y:S01]  /*0020*/  LDCU.64 UR6, c[0x0][0x358] ;  /* 0x00006b00ff0677ac */ /* 0x000e620008000a00 */
[----:B------:R-:W-:Y:S01]  /*0030*/  BSSY.RECONVERGENT B0, `(.L_x_28) ;  /* 0x0000065000007945 */ /* 0x000fe20003800200 */
[----:B------:R-:W2:Y:S01]  /*0040*/  S2R R7, SR_TID.X ;  /* 0x0000000000077919 */ /* 0x000ea20000002100 */
[----:B------:R-:W3:Y:S01]  /*0050*/  S2R R9, SR_CTAID.X ;  /* 0x0000000000097919 */ /* 0x000ee20000002500 */
[----:B------:R-:W4:Y:S01]  /*0060*/  S2R R4, SR_CTAID.Y ;  /* 0x0000000000047919 */ /* 0x000f220000002600 */
[----:B0-----:R-:W-:-:S13]  /*0070*/  ISETP.GT.U32.AND P0, PT, R0, 0x1f, PT ;  /* 0x0000001f0000780c */ /* 0x001fda0003f04070 */
[----:B-1234-:R-:W-:Y:S05]  /*0080*/  @P0 BRA `(.L_x_29) ;  /* 0x00000004007c0947 */ /* 0x01efea0003800000 */
        /* <DEDUP_REMOVED lines=34> */
[----:B------:R-:W-:Y:S01]  /*02b0*/  LEA R6, R4, R7, 0xc ;  /* 0x0000000704067211 */ /* 0x000fe200078e60ff */
[----:B------:R-:W-:-:S03]  /*02c0*/  IMAD R8, R0, 0x48, R7 ;  /* 0x0000004800087824 */ /* 0x000fc600078e0207 */
[----:B------:R-:W-:Y:S01]  /*02d0*/  LOP3.LUT R5, R2, 0x3, RZ, 0xc0, !PT ;  /* 0x0000000302057812 */ /* 0x000fe200078ec0ff */
[----:B------:R-:W1:Y:S01]  /*02e0*/  LDC.64 R10, c[0x0][0x380] ;  /* 0x0000e000ff0a7b82 */ /* 0x000e620000000a00 */
[----:B------:R-:W-:-:S03]  /*02f0*/  LEA R13, R9, R6, 0xb ;  /* 0x00000006090d7211 */ /* 0x000fc600078e58ff */
[----:B------:R-:W-:Y:S02]  /*0300*/  IMAD R2, R5, R3, R0 ;  /* 0x0000000305027224 */ /* 0x000fe400078e0200 */
[----:B------:R-:W-:Y:S01]  /*0310*/  IMAD.MOV R5, RZ, RZ, -R5 ;  /* 0x000000ffff057224 */ /* 0x000fe200078e0a05 */
[----:B0-----:R-:W-:-:S06]  /*0320*/  ULEA UR4, UR5, UR4, 0x18 ;  /* 0x0000000405047291 */ /* 0x001fcc000f8ec0ff */
[----:B------:R-:W-:Y:S02]  /*0330*/  LEA R6, R8, UR4, 0x2 ;  /* 0x0000000408067c11 */ /* 0x000fe4000f8e10ff */
[----:B------:R-:W-:Y:S02]  /*0340*/  LEA R8, R0, R13, 0x6 ;  /* 0x0000000d00087211 */ /* 0x000fe400078e30ff */
[----:B------:R-:W-:-:S07]  /*0350*/  IADD3 R6, PT, PT, R6, 0x10, RZ ;  /* 0x0000001006067810 */ /* 0x000fce0007ffe0ff */
.L_x_32:
[----:B-1----:R-:W-:-:S06]  /*0360*/  IMAD.WIDE R12, R8, 0x4, R10 ;  /* 0x00000004080c7825 */ /* 0x002fcc00078e020a */
[----:B------:R-:W2:Y:S01]  /*0370*/  LDG.E R13, desc[UR6][R12.64] ;  /* 0x000000060c0d7981 */ /* 0x000ea2000c1e1900 */
[----:B------:R-:W-:Y:S01]  /*0380*/  IADD3 R5, PT, PT, R5, 0x1, RZ ;  /* 0x0000000105057810 */ /* 0x000fe20007ffe0ff */
[----:B------:R-:W-:-:S03]  /*0390*/  IMAD R8, R3, 0x40, R8 ;  /* 0x0000004003087824 */ /* 0x000fc600078e0208 */
[----:B------:R-:W-:Y:S01]  /*03a0*/  ISETP.NE.AND P0, PT, R5, RZ, PT ;  /* 0x000000ff0500720c */ /* 0x000fe20003f05270 */
[----:B--2---:R0:W-:Y:S02]  /*03b0*/  STS [R6], R13 ;  /* 0x0000000d06007388 */ /* 0x0041e40000000800 */
[----:B0-----:R-:W-:-:S10]  /*03c0*/  IMAD R6, R3, 0x120, R6 ;  /* 0x0000012003067824 */ /* 0x001fd400078e0206 */
[----:B------:R-:W-:Y:S05]  /*03d0*/  @P0 BRA `(.L_x_32) ;  /* 0xfffffffc00e00947 */ /* 0x000fea000383ffff */
.L_x_31:
[----:B------:R-:W-:Y:S05]  /*03e0*/  BSYNC.RECONVERGENT B1 ;  /* 0x0000000000017941 */ /* 0x000fea0003800200 */
.L_x_30:
[----:B------:R-:W-:Y:S05]  /*03f0*/  @!P1 BRA `(.L_x_29) ;  /* 0x0000000000a09947 */ /* 0x000fea0003800000 */
[----:B------:R-:W0:Y:S01]  /*0400*/  S2UR UR5, SR_CgaCtaId ;  /* 0x00000000000579c3 */ /* 0x000e220000008800 */
[----:B------:R-:W-:Y:S01]  /*0410*/  UMOV UR4, 0x400 ;  /* 0x0000040000047882 */ /* 0x000fe20000000000 */
[----:B------:R-:W-:Y:S01]  /*0420*/  LEA R6, R9, R2, 0x5 ;  /* 0x0000000209067211 */ /* 0x000fe200078e28ff */
[----:B------:R-:W-:Y:S01]  /*0430*/  IMAD R12, R2, 0x48, R7 ;  /* 0x00000048020c7824 */ /* 0x000fe200078e0207 */
[----:B------:R-:W-:Y:S02]  /*0440*/  LEA R14, R4, R7, 0xc ;  /* 0x00000007040e7211 */ /* 0x000fe400078e60ff */
[----:B------:R-:W-:Y:S01]  /*0450*/  IADD3 R13, PT, PT, R6, R3, RZ ;  /* 0x00000003060d7210 */ /* 0x000fe20007ffe0ff */
[--C-:B------:R-:W-:Y:S01]  /*0460*/  IMAD R8, R3, 0x2, R6.reuse ;  /* 0x0000000203087824 */ /* 0x100fe200078e0206 */
[----:B------:R-:W1:Y:S01]  /*0470*/  LDC.64 R10, c[0x0][0x380] ;  /* 0x0000e000ff0a7b82 */ /* 0x000e620000000a00 */
[----:B------:R-:W-:Y:S01]  /*0480*/  LEA R21, R9, R14, 0xb ;  /* 0x0000000e09157211 */ /* 0x000fe200078e58ff */
[----:B------:R-:W-:-:S02]  /*0490*/  IMAD R5, R3, 0x3, R6 ;  /* 0x0000000303057824 */ /* 0x000fc400078e0206 */
[-C--:B------:R-:W-:Y:S02]  /*04a0*/  LEA R6, R8, R14.reuse, 0x6 ;  /* 0x0000000e08067211 */ /* 0x080fe400078e30ff */
[----:B------:R-:W-:Y:S01]  /*04b0*/  IMAD R5, R5, 0x40, R14 ;  /* 0x0000004005057824 */ /* 0x000fe200078e020e */
[----:B------:R-:W-:Y:S01]  /*04c0*/  LEA R8, R13, R14, 0x6 ;  /* 0x0000000e0d087211 */ /* 0x000fe200078e30ff */
[----:B------:R-:W-:Y:S01]  /*04d0*/  IMAD R21, R2, 0x40, R21 ;  /* 0x0000004002157824 */ /* 0x000fe200078e0215 */
[----:B0-----:R-:W-:-:S06]  /*04e0*/  ULEA UR4, UR5, UR4, 0x18 ;  /* 0x0000000405047291 */ /* 0x001fcc000f8ec0ff */
[----:B------:R-:W-:-:S04]  /*04f0*/  LEA R12, R12, UR4, 0x2 ;  /* 0x000000040c0c7c11 */ /* 0x000fc8000f8e10ff */
[----:B------:R-:W-:-:S07]  /*0500*/  IADD3 R20, PT, PT, R12, 0x10, RZ ;  /* 0x000000100c147810 */ /* 0x000fce0007ffe0ff */
.L_x_33:
        /* <DEDUP_REMOVED lines=8> */
[----:B------:R-:W-:-:S02]  /*0590*/  IMAD R23, R3, 0x120, R20 ;  /* 0x0000012003177824 */ /* 0x000fc400078e0214 */
[C-C-:B------:R-:W-:Y:S02]  /*05a0*/  IMAD R25, R3.reuse, 0x240, R20.reuse ;  /* 0x0000024003197824 */ /* 0x140fe400078e0214 */
        /* <DEDUP_REMOVED lines=13> */
.L_x_29:
[----:B------:R-:W-:Y:S05]  /*0680*/  BSYNC.RECONVERGENT B0 ;  /* 0x0000000000007941 */ /* 0x000fea0003800200 */
.L_x_28:
[----:B------:R-:W-:Y:S01]  /*0690*/  BAR.SYNC.DEFER_BLOCKING 0x0 ;  /* 0x0000000000007b1d */ /* 0x000fe20000010000 */
[----:B------:R-:W-:-:S04]  /*06a0*/  ISETP.GT.U32.AND P0, PT, R0, 0x1f, PT ;  /* 0x0000001f0000780c */ /* 0x000fc80003f04070 */
[----:B------:R-:W-:Y:S01]  /*06b0*/  ISETP.GT.U32.OR P0, PT, R7, 0x3, P0 ;  /* 0x000000030700780c */ /* 0x000fe20000704470 */
[----:B------:R-:W-:-:S12]  /*06c0*/  BSSY.RECONVERGENT B0, `(.L_x_34) ;  /* 0x0000052000007945 */ /* 0x000fd80003800200 */
[----:B------:R-:W-:Y:S05]  /*06d0*/  @P0 BRA `(.L_x_35) ;  /* 0x0000000400400947 */ /* 0x000fea0003800000 */
[----:B------:R-:W0:Y:S01]  /*06e0*/  LDC R3, c[0x0][0x364] ;  /* 0x0000d900ff037b82 */ /* 0x000e220000000800 */
        /* <DEDUP_REMOVED lines=8> */
[----:B------:R0:W1:Y:S02]  /*0770*/  F2I.FTZ.U32.TRUNC.NTZ R11, R10 ;  /* 0x0000000a000b7305 */ /* 0x000064000021f000 */
[----:B0-----:R-:W-:Y:S01]  /*0780*/  HFMA2 R10, -RZ, RZ, 0, 0 ;  /* 0x00000000ff0a7431 */ /* 0x001fe200000001ff */
[----:B-1----:R-:W-:-:S05]  /*0790*/  IADD3 R6, PT, PT, RZ, -R11, RZ ;  /* 0x8000000bff067210 */ /* 0x002fca0007ffe0ff */
        /* <DEDUP_REMOVED lines=21> */
[----:B------:R-:W-:Y:S01]  /*08f0*/  IADD3 R2, PT, PT, R6, 0x1, RZ ;  /* 0x0000000106027810 */ /* 0x000fe20007ffe0ff */
[----:B------:R-:W-:-:S03]  /*0900*/  IMAD R6, R0, 0x48, R7 ;  /* 0x0000004800067824 */ /* 0x000fc600078e0207 */
[----:B------:R-:W-:-:S05]  /*0910*/  LOP3.LUT R5, R2, 0x3, RZ, 0xc0, !PT ;  /* 0x0000000302057812 */ /* 0x000fca00078ec0ff */
[C---:B------:R-:W-:Y:S01]  /*0920*/  IMAD R2, R5.reuse, R3, R0 ;  /* 0x0000000305027224 */ /* 0x040fe200078e0200 */
[----:B------:R-:W-:Y:S01]  /*0930*/  IADD3 R5, PT, PT, -R5, RZ, RZ ;  /* 0x000000ff05057210 */ /* 0x000fe20007ffe1ff */
[----:B0-----:R-:W-:-:S06]  /*0940*/  ULEA UR4, UR5, UR4, 0x18 ;  /* 0x0000000405047291 */ /* 0x001fcc000f8ec0ff */
[----:B------:R-:W-:-:S05]  /*0950*/  LEA R6, R6, UR4, 0x2 ;  /* 0x0000000406067c11 */ /* 0x000fca000f8e10ff */
[----:B------:R-:W-:-:S07]  /*0960*/  VIADD R6, R6, 0xfc ;  /* 0x000000fc06067836 */ /* 0x000fce0000000000 */
.L_x_38:
[----:B------:R-:W0:Y:S01]  /*0970*/  LDS R11, [R6] ;  /* 0x00000000060b7984 */ /* 0x000e220000000800 */
[----:B------:R-:W-:-:S03]  /*0980*/  IADD3 R5, PT, PT, R5, 0x1, RZ ;  /* 0x0000000105057810 */ /* 0x000fc60007ffe0ff */
[----:B------:R-:W1:Y:S01]  /*0990*/  LDS R13, [R6+-0xe8] ;  /* 0xffff1800060d7984 */ /* 0x000e620000000800 */
[----:B------:R-:W-:-:S03]  /*09a0*/  ISETP.NE.AND P0, PT, R5, RZ, PT ;  /* 0x000000ff0500720c */ /* 0x000fc60003f05270 */
[----:B0-----:R-:W-:Y:S04]  /*09b0*/  STS [R6+-0xfc], R11 ;  /* 0xffff040b06007388 */ /* 0x001fe80000000800 */
[----:B-1----:R0:W-:Y:S02]  /*09c0*/  STS [R6+0x14], R13 ;  /* 0x0000140d06007388 */ /* 0x0021e40000000800 */
[----:B0-----:R-:W-:-:S04]  /*09d0*/  IMAD R6, R3, 0x120, R6 ;  /* 0x0000012003067824 */ /* 0x001fc800078e0206 */
[----:B------:R-:W-:Y:S05]  /*09e0*/  @P0 BRA `(.L_x_38) ;  /* 0xfffffffc00e00947 */ /* 0x000fea000383ffff */
.L_x_37:
[----:B------:R-:W-:Y:S05]  /*09f0*/  BSYNC.RECONVERGENT B1 ;  /* 0x0000000000017941 */ /* 0x000fea0003800200 */
.L_x_36:
[----:B------:R-:W-:Y:S05]  /*0a00*/  @!P1 BRA `(.L_x_35) ;  /* 0x0000000000749947 */ /* 0x000fea0003800000 */
[----:B------:R-:W0:Y:S01]  /*0a10*/  S2UR UR5, SR_CgaCtaId ;  /* 0x00000000000579c3 */ /* 0x000e220000008800 */
[----:B------:R-:W-:Y:S01]  /*0a20*/  UMOV UR4, 0x400 ;  /* 0x0000040000047882 */ /* 0x000fe20000000000 */
[----:B------:R-:W-:Y:S01]  /*0a30*/  IMAD R5, R2, 0x48, R7 ;  /* 0x0000004802057824 */ /* 0x000fe200078e0207 */
[----:B0-----:R-:W-:-:S06]  /*0a40*/  ULEA UR4, UR5, UR4, 0x18 ;  /* 0x0000000405047291 */ /* 0x001fcc000f8ec0ff */
[----:B------:R-:W-:-:S04]  /*0a50*/  LEA R5, R5, UR4, 0x2 ;  /* 0x0000000405057c11 */ /* 0x000fc8000f8e10ff */
[----:B------:R-:W-:-:S07]  /*0a60*/  IADD3 R6, PT, PT, R5, 0xfc, RZ ;  /* 0x000000fc05067810 */ /* 0x000fce0007ffe0ff */
.L_x_39:
[----:B0-----:R-:W0:Y:S01]  /*0a70*/  LDS R5, [R6] ;  /* 0x0000000006057984 */ /* 0x001e220000000800 */
[C---:B------:R-:W-:Y:S01]  /*0a80*/  IMAD R8, R3.reuse, 0x120, R6 ;  /* 0x0000012003087824 */ /* 0x040fe200078e0206 */
[C---:B------:R-:W-:Y:S02]  /*0a90*/  LEA R2, R3.reuse, R2, 0x2 ;  /* 0x0000000203027211 */ /* 0x040fe400078e10ff */
[----:B------:R-:W1:Y:S01]  /*0aa0*/  LDS R11, [R6+-0xe8] ;  /* 0xffff1800060b7984 */ /* 0x000e620000000800 */
[----:B------:R-:W-:Y:S01]  /*0ab0*/  IMAD R10, R3, 0x120, R8 ;  /* 0x00000120030a7824 */ /* 0x000fe200078e0208 */
[----:B------:R-:W-:-:S03]  /*0ac0*/  ISETP.GE.U32.AND P0, PT, R2, 0x20, PT ;  /* 0x000000200200780c */ /* 0x000fc60003f06070 */
[C---:B------:R-:W-:Y:S01]  /*0ad0*/  IMAD R12, R3.reuse, 0x120, R10 ;  /* 0x00000120030c7824 */ /* 0x040fe200078e020a */
[----:B0-----:R-:W-:Y:S04]  /*0ae0*/  STS [R6+-0xfc], R5 ;  /* 0xffff040506007388 */ /* 0x001fe80000000800 */
[----:B-1----:R0:W-:Y:S04]  /*0af0*/  STS [R6+0x14], R11 ;  /* 0x0000140b06007388 */ /* 0x0021e80000000800 */
[----:B------:R-:W1:Y:S04]  /*0b00*/  LDS R13, [R8] ;  /* 0x00000000080d7984 */ /* 0x000e680000000800 */
[----:B------:R-:W3:Y:S01]  /*0b10*/  LDS R15, [R8+-0xe8] ;  /* 0xffff1800080f7984 */ /* 0x000ee20000000800 */
[----:B0-----:R-:W-:-:S03]  /*0b20*/  IMAD R6, R3, 0x480, R6 ;  /* 0x0000048003067824 */ /* 0x001fc600078e0206 */
[----:B-1----:R-:W-:Y:S04]  /*0b30*/  STS [R8+-0xfc], R13 ;  /* 0xffff040d08007388 */ /* 0x002fe80000000800 */
[----:B---3--:R-:W-:Y:S04]  /*0b40*/  STS [R8+0x14], R15 ;  /* 0x0000140f08007388 */ /* 0x008fe80000000800 */
[----:B------:R-:W0:Y:S04]  /*0b50*/  LDS R17, [R10] ;  /* 0x000000000a117984 */ /* 0x000e280000000800 */
[----:B------:R-:W1:Y:S04]  /*0b60*/  LDS R19, [R10+-0xe8] ;  /* 0xffff18000a137984 */ /* 0x000e680000000800 */
[----:B0-----:R-:W-:Y:S04]  /*0b70*/  STS [R10+-0xfc], R17 ;  /* 0xffff04110a007388 */ /* 0x001fe80000000800 */
[----:B-1----:R-:W-:Y:S04]  /*0b80*/  STS [R10+0x14], R19 ;  /* 0x000014130a007388 */ /* 0x002fe80000000800 */
[----:B------:R-:W0:Y:S04]  /*0b90*/  LDS R5, [R12] ;  /* 0x000000000c057984 */ /* 0x000e280000000800 */
[----:B------:R-:W1:Y:S04]  /*0ba0*/  LDS R11, [R12+-0xe8] ;  /* 0xffff18000c0b7984 */ /* 0x000e680000000800 */
[----:B0-----:R0:W-:Y:S04]  /*0bb0*/  STS [R12+-0xfc], R5 ;  /* 0xffff04050c007388 */ /* 0x0011e80000000800 */
[----:B-1----:R0:W-:Y:S01]  /*0bc0*/  STS [R12+0x14], R11 ;  /* 0x0000140b0c007388 */ /* 0x0021e20000000800 */
[----:B------:R-:W-:Y:S05]  /*0bd0*/  @!P0 BRA `(.L_x_39) ;  /* 0xfffffffc00a48947 */ /* 0x000fea000383ffff */
.L_x_35:
[----:B------:R-:W-:Y:S05]  /*0be0*/  BSYNC.RECONVERGENT B0 ;  /* 0x0000000000007941 */ /* 0x000fea0003800200 */
.L_x_34:
[----:B------:R-:W-:Y:S01]  /*0bf0*/  BAR.SYNC.DEFER_BLOCKING 0x0 ;  /* 0x0000000000007b1d */ /* 0x000fe20000010000 */
[----:B------:R-:W-:-:S13]  /*0c00*/  ISETP.GT.U32.AND P0, PT, R0, 0x1f, PT ;  /* 0x0000001f0000780c */ /* 0x000fda0003f04070 */
        /* <DEDUP_REMOVED lines=12> */
[----:B0-----:R-:W-:Y:S01]  /*0cd0*/  HFMA2 R2, -RZ, RZ, 0, 0 ;  /* 0x00000000ff027431 */ /* 0x001fe200000001ff */
[----:B---3--:R-:W-:-:S05]  /*0ce0*/  IADD3 R8, PT, PT, RZ, -R3, RZ ;  /* 0x80000003ff087210 */ /* 0x008fca0007ffe0ff */
        /* <DEDUP_REMOVED lines=16> */
[----:B------:R-:W-:-:S13]  /*0df0*/  ISETP.NE.AND P0, PT, R2, 0x3, PT ;  /* 0x000000030200780c */ /* 0x000fda0003f05270 */
[----:B-1----:R-:W-:Y:S05]  /*0e00*/  @!P0 BRA `(.L_x_41) ;  /* 0x0000000000948947 */ /* 0x002fea0003800000 */
[----:B------:R-:W0:Y:S01]  /*0e10*/  S2UR UR5, SR_CgaCtaId ;  /* 0x00000000000579c3 */ /* 0x000e220000008800 */
[----:B------:R-:W-:Y:S01]  /*0e20*/  UMOV UR4, 0x400 ;  /* 0x0000040000047882 */ /* 0x000fe20000000000 */
[----:B------:R-:W-:Y:S01]  /*0e30*/  LEA R8, R4, R7, 0xc ;  /* 0x0000000704087211 */ /* 0x000fe200078e60ff */
[----:B------:R-:W-:Y:S01]  /*0e40*/  IMAD R10, R0, 0x48, R7 ;  /* 0x00000048000a7824 */ /* 0x000fe200078e0207 */
[----:B------:R-:W-:Y:S02]  /*0e50*/  IADD3 R6, PT, PT, R6, 0x1, RZ ;  /* 0x0000000106067810 */ /* 0x000fe40007ffe0ff */
        /* <DEDUP_REMOVED lines=9> */
.L_x_42:
[----:B------:R-:W-:Y:S01]  /*0ef0*/  LDS R13, [R12+0x4] ;  /* 0x000004000c0d7984 */ /* 0x000fe20000000800 */
[----:B------:R-:W-:-:S03]  /*0f00*/  IADD3 R8, PT, PT, R8, 0x1, RZ ;  /* 0x0000000108087810 */ /* 0x000fc60007ffe0ff */
[----:B0-2---:R-:W0:Y:S01]  /*0f10*/  LDS R14, [R12+-0xc] ;  /* 0xfffff4000c0e7984 */ /* 0x005e220000000800 */
        /* <DEDUP_REMOVED lines=8> */
[----:B0-----:R-:W-:-:S04]  /*0fa0*/  FADD R13, R13, -R14 ;  /* 0x8000000e0d0d7221 */ /* 0x001fc80000000000 */
[----:B------:R-:W-:Y:S01]  /*0fb0*/  FMUL R13, R13, UR9 ;  /* 0x000000090d0d7c20 */ /* 0x000fe20008400000 */
[----:B--2---:R-:W-:-:S04]  /*0fc0*/  FADD R10, R10, -R11 ;  /* 0x8000000b0a0a7221 */ /* 0x004fc80000000000 */
[----:B------:R-:W-:Y:S01]  /*0fd0*/  FFMA R10, R10, UR8, R13 ;  /* 0x000000080a0a7c23 */ /* 0x000fe2000800000d */
[----:B---3--:R-:W-:-:S04]  /*0fe0*/  FADD R15, R15, -R16 ;  /* 0x800000100f0f7221 */ /* 0x008fc80000000000 */
[----:B------:R-:W-:Y:S01]  /*0ff0*/  FFMA R15, R15, UR10, R10 ;  /* 0x0000000a0f0f7c23 */ /* 0x000fe2000800000a */
[----:B-1----:R-:W-:-:S04]  /*1000*/  IMAD.WIDE R10, R6, 0x4, R2 ;  /* 0x00000004060a7825 */ /* 0x002fc800078e0202 */
[----:B-----5:R-:W-:Y:S01]  /*1010*/  FADD R18, R17, -R18 ;  /* 0x8000001211127221 */ /* 0x020fe20000000000 */
[----:B------:R-:W-:-:S03]  /*1020*/  IMAD R6, R5, 0x40, R6 ;  /* 0x0000004005067824 */ /* 0x000fc600078e0206 */
[----:B------:R-:W-:-:S05]  /*1030*/  FFMA R15, R18, UR11, R15 ;  /* 0x0000000b120f7c23 */ /* 0x000fca000800000f */
[----:B------:R0:W-:Y:S01]  /*1040*/  STG.E desc[UR6][R10.64], R15 ;  /* 0x0000000f0a007986 */ /* 0x0001e2000c101906 */
[----:B------:R-:W-:Y:S05]  /*1050*/  @P0 BRA `(.L_x_42) ;  /* 0xfffffffc00a40947 */ /* 0x000fea000383ffff */
.L_x_41:
[----:B------:R-:W-:Y:S05]  /*1060*/  BSYNC.RECONVERGENT B0 ;  /* 0x0000000000007941 */ /* 0x000fea0003800200 */
.L_x_40:
[----:B------:R-:W-:Y:S05]  /*1070*/  @!P1 EXIT ;  /* 0x000000000000994d */ /* 0x000fea0003800000 */
[----:B------:R-:W1:Y:S01]  /*1080*/  S2UR UR5, SR_CgaCtaId ;  /* 0x00000000000579c3 */ /* 0x000e620000008800 */
[----:B------:R-:W-:Y:S01]  /*1090*/  LEA R6, R9, R0, 0x5 ;  /* 0x0000000009067211 */ /* 0x000fe200078e28ff */
[----:B------:R-:W-:Y:S01]  /*10a0*/  UMOV UR4, 0x400 ;  /* 0x0000040000047882 */ /* 0x000fe20000000000 */
[----:B0-----:R-:W-:Y:S01]  /*10b0*/  LEA R11, R4, R7, 0xc ;  /* 0x00000007040b7211 */ /* 0x001fe200078e60ff */
[----:B------:R-:W-:Y:S01]  /*10c0*/  IMAD R8, R0, 0x48, R7 ;  /* 0x0000004800087824 */ /* 0x000fe200078e0207 */
[C---:B------:R-:W-:Y:S01]  /*10d0*/  LEA R7, R5.reuse, R6, 0x1 ;  /* 0x0000000605077211 */ /* 0x040fe200078e08ff */
[----:B------:R-:W-:Y:S01]  /*10e0*/  IMAD R4, R5, 0x3, R6 ;  /* 0x0000000305047824 */ /* 0x000fe200078e0206 */
[-C--:B------:R-:W-:Y:S01]  /*10f0*/  LEA R13, R9, R11.reuse, 0xb ;  /* 0x0000000b090d7211 */ /* 0x080fe200078e58ff */
[----:B------:R-:W0:Y:S01]  /*1100*/  LDC.64 R2, c[0x0][0x388] ;  /* 0x0000e200ff027b82 */ /* 0x000e220000000a00 */
[----:B------:R-:W-:Y:S01]  /*1110*/  IMAD.IADD R6, R6, 0x1, R5 ;  /* 0x0000000106067824 */ /* 0x000fe200078e0205 */
[----:B------:R-:W3:Y:S01]  /*1120*/  LDCU.128 UR8, c[0x3][URZ] ;  /* 0x00c00000ff0877ac */ /* 0x000ee20008000c00 */
[----:B------:R-:W-:-:S02]  /*1130*/  LEA R9, R4, R11, 0x6 ;  /* 0x0000000b04097211 */ /* 0x000fc400078e30ff */
[----:B------:R-:W-:Y:S01]  /*1140*/  LEA R4, R7, R11, 0x6 ;  /* 0x0000000b07047211 */ /* 0x000fe200078e30ff */
[----:B------:R-:W-:Y:S01]  /*1150*/  IMAD R7, R6, 0x40, R11 ;  /* 0x0000004006077824 */ /* 0x000fe200078e020b */
[----:B-1----:R-:W-:-:S06]  /*1160*/  ULEA UR4, UR5, UR4, 0x18 ;  /* 0x0000000405047291 */ /* 0x002fcc000f8ec0ff */
[----:B------:R-:W-:Y:S02]  /*1170*/  LEA R10, R8, UR4, 0x2 ;  /* 0x00000004080a7c11 */ /* 0x000fe4000f8e10ff */
[----:B------:R-:W-:Y:S02]  /*1180*/  LEA R8, R0, R13, 0x6 ;  /* 0x0000000d00087211 */ /* 0x000fe400078e30ff */
[----:B---3--:R-:W-:-:S07]  /*1190*/  IADD3 R6, PT, PT, R10, 0x14, RZ ;  /* 0x000000140a067810 */ /* 0x008fce0007ffe0ff */
.L_x_43:
[C---:B-1----:R-:W-:Y:S01]  /*11a0*/  IMAD R10, R5.reuse, 0x120, R6 ;  /* 0x00000120050a7824 */ /* 0x042fe200078e0206 */
[----:B------:R-:W-:Y:S01]  /*11b0*/  LDS R13, [R6+0x4] ;  /* 0x00000400060d7984 */ /* 0x000fe20000000800 */
[----:B------:R-:W-:-:S03]  /*11c0*/  LEA R0, R5, R0, 0x2 ;  /* 0x0000000005007211 */ /* 0x000fc600078e10ff */
[----:B--2---:R-:W1:Y:S01]  /*11d0*/  LDS R14, [R6+-0xc] ;  /* 0xfffff400060e7984 */ /* 0x004e620000000800 */
[----:B------:R-:W-:-:S03]  /*11e0*/  ISETP.GE.U32.AND P0, PT, R0, 0x20, PT ;  /* 0x000000200000780c */ /* 0x000fc60003f06070 */
[----:B------:R-:W-:Y:S04]  /*11f0*/  LDS R17, [R10+0x4] ;  /* 0x000004000a117984 */ /* 0x000fe80000000800 */
[----:B------:R-:W2:Y:S04]  /*1200*/  LDS R18, [R10+-0xc] ;  /* 0xfffff4000a127984 */ /* 0x000ea80000000800 */
[----:B------:R-:W-:Y:S04]  /*1210*/  LDS R11, [R6] ;  /* 0x00000000060b7984 */ /* 0x000fe80000000800 */
[----:B------:R-:W3:Y:S04]  /*1220*/  LDS R12, [R6+-0x8] ;  /* 0xfffff800060c7984 */ /* 0x000ee80000000800 */
[----:B------:R-:W-:Y:S04]  /*1230*/  LDS R15, [R10] ;  /* 0x000000000a0f7984 */ /* 0x000fe80000000800 */
[----:B------:R-:W4:Y:S04]  /*1240*/  LDS R16, [R10+-0x8] ;  /* 0xfffff8000a107984 */ /* 0x000f280000000800 */
[----:B------:R-:W-:Y:S04]  /*1250*/  LDS R21, [R6+-0x10] ;  /* 0xfffff00006157984 */ /* 0x000fe80000000800 */
[----:B------:R-:W-:Y:S04]  /*1260*/  LDS R28, [R6+0xc] ;  /* 0x00000c00061c7984 */ /* 0x000fe80000000800 */
[----:B------:R-:W-:Y:S01]  /*1270*/  LDS R27, [R10+-0x14] ;  /* 0xffffec000a1b7984 */ /* 0x000fe20000000800 */
[----:B-1----:R-:W-:-:S04]  /*1280*/  FADD R13, R13, -R14 ;  /* 0x8000000e0d0d7221 */ /* 0x002fc80000000000 */
[----:B------:R-:W-:Y:S01]  /*1290*/  FMUL R14, R13, UR9 ;  /* 0x000000090d0e7c20 */ /* 0x000fe20008400000 */
[----:B--2---:R-:W-:Y:S02]  /*12a0*/  FADD R19, R17, -R18 ;  /* 0x8000001211137221 */ /* 0x004fe40000000000 */
[----:B------:R-:W1:Y:S02]  /*12b0*/  LDS R18, [R6+0x8] ;  /* 0x0000080006127984 */ /* 0x000e640000000800 */
[----:B------:R-:W-:Y:S02]  /*12c0*/  FMUL R19, R19, UR9 ;  /* 0x0000000913137c20 */ /* 0x000fe40008400000 */
[----:B------:R-:W-:Y:S01]  /*12d0*/  LDS R17, [R10+-0x10] ;  /* 0xfffff0000a117984 */ /* 0x000fe20000000800 */
[----:B---3--:R-:W-:Y:S01]  /*12e0*/  FADD R11, R11, -R12 ;  /* 0x8000000c0b0b7221 */ /* 0x008fe20000000000 */
[----:B------:R-:W-:-:S03]  /*12f0*/  IMAD R12, R5, 0x120, R10 ;  /* 0x00000120050c7824 */ /* 0x000fc600078e020a */
[----:B------:R-:W-:Y:S01]  /*1300*/  FFMA R25, R11, UR8, R14 ;  /* 0x000000080b197c23 */ /* 0x000fe2000800000e */
[----:B------:R-:W-:Y:S01]  /*1310*/  IMAD R11, R5, 0x120, R12 ;  /* 0x00000120050b7824 */ /* 0x000fe200078e020c */
[----:B------:R-:W-:Y:S01]  /*1320*/  LDS R22, [R12+0x4] ;  /* 0x000004000c167984 */ /* 0x000fe20000000800 */
[----:B----4-:R-:W-:-:S03]  /*1330*/  FADD R26, R15, -R16 ;  /* 0x800000100f1a7221 */ /* 0x010fc60000000000 */
[----:B------:R-:W-:Y:S01]  /*1340*/  LDS R15, [R12] ;  /* 0x000000000c0f7984 */ /* 0x000fe20000000800 */
[----:B------:R-:W-:-:S03]  /*1350*/  FFMA R26, R26, UR8, R19 ;  /* 0x000000081a1a7c23 */ /* 0x000fc60008000013 */
[----:B------:R-:W2:Y:S04]  /*1360*/  LDS R23, [R12+-0xc] ;  /* 0xfffff4000c177984 */ /* 0x000ea80000000800 */
[----:B------:R-:W3:Y:S04]  /*1370*/  LDS R24, [R12+-0x8] ;  /* 0xfffff8000c187984 */ /* 0x000ee80000000800 */
[----:B------:R-:W-:Y:S04]  /*1380*/  LDS R19, [R12+0x8] ;  /* 0x000008000c137984 */ /* 0x000fe80000000800 */
[----:B------:R-:W4:Y:S04]  /*1390*/  LDS R20, [R12+-0x10] ;  /* 0xfffff0000c147984 */ /* 0x000f280000000800 */
[----:B------:R-:W5:Y:S04]  /*13a0*/  LDS R16, [R10+0x8] ;  /* 0x000008000a107984 */ /* 0x000f680000000800 */
[----:B------:R-:W-:Y:S01]  /*13b0*/  LDS R13, [R11+0x4] ;  /* 0x000004000b0d7984 */ /* 0x000fe20000000800 */
[----:B-1----:R-:W-:-:S03]  /*13c0*/  FADD R18, R18, -R21 ;  /* 0x8000001512127221 */ /* 0x002fc60000000000 */
[----:B------:R-:W1:Y:S01]  /*13d0*/  LDS R14, [R11+-0xc] ;  /* 0xfffff4000b0e7984 */ /* 0x000e620000000800 */
[----:B--2---:R-:W-:-:S03]  /*13e0*/  FADD R22, R22, -R23 ;  /* 0x8000001716167221 */ /* 0x004fc60000000000 */
[----:B------:R-:W-:Y:S01]  /*13f0*/  LDS R23, [R11+0xc] ;  /* 0x00000c000b177984 */ /* 0x000fe20000000800 */
[----:B---3--:R-:W-:Y:S01]  /*1400*/  FADD R24, R15, -R24 ;  /* 0x800000180f187221 */ /* 0x008fe20000000000 */
[----:B------:R-:W-:Y:S01]  /*1410*/  FFMA R15, R18, UR10, R25 ;  /* 0x0000000a120f7c23 */ /* 0x000fe20008000019 */
[----:B------:R-:W-:Y:S01]  /*1420*/  FMUL R21, R22, UR9 ;  /* 0x0000000916157c20 */ /* 0x000fe20008400000 */
[----:B------:R-:W-:Y:S04]  /*1430*/  LDS R18, [R11] ;  /* 0x000000000b127984 */ /* 0x000fe80000000800 */
[----:B------:R-:W-:Y:S01]  /*1440*/  LDS R22, [R11+0x8] ;  /* 0x000008000b167984 */ /* 0x000fe20000000800 */
[----:B----4-:R-:W-:-:S03]  /*1450*/  FADD R20, R19, -R20 ;  /* 0x8000001413147221 */ /* 0x010fc60000000000 */
[----:B------:R-:W2:Y:S01]  /*1460*/  LDS R19, [R11+-0x8] ;  /* 0xfffff8000b137984 */ /* 0x000ea20000000800 */
[----:B-----5:R-:W-:-:S03]  /*1470*/  FADD R17, R16, -R17 ;  /* 0x8000001110117221 */ /* 0x020fc60000000000 */
[----:B------:R3:W4:Y:S01]  /*1480*/  LDS R25, [R6+-0x14] ;  /* 0xffffec0006197984 */ /* 0x0007220000000800 */
[----:B------:R-:W-:Y:S01]  /*1490*/  FFMA R16, R17, UR10, R26 ;  /* 0x0000000a11107c23 */ /* 0x000fe2000800001a */
[----:B------:R-:W-:Y:S02]  /*14a0*/  FFMA R17, R24, UR8, R21 ;  /* 0x0000000818117c23 */ /* 0x000fe40008000015 */
[----:B------:R-:W5:Y:S01]  /*14b0*/  LDS R26, [R11+-0x14] ;  /* 0xffffec000b1a7984 */ /* 0x000f620000000800 */
[----:B-1----:R-:W-:Y:S01]  /*14c0*/  FADD R29, R13, -R14 ;  /* 0x8000000e0d1d7221 */ /* 0x002fe20000000000 */
[----:B------:R-:W-:Y:S02]  /*14d0*/  FFMA R17, R20, UR10, R17 ;  /* 0x0000000a14117c23 */ /* 0x000fe40008000011 */
[----:B------:R-:W1:Y:S01]  /*14e0*/  LDS R13, [R11+-0x10] ;  /* 0xfffff0000b0d7984 */ /* 0x000e620000000800 */
[----:B------:R-:W-:Y:S01]  /*14f0*/  FMUL R29, R29, UR9 ;  /* 0x000000091d1d7c20 */ /* 0x000fe20008400000 */
[----:B---3--:R-:W-:-:S02]  /*1500*/  IMAD R6, R5, 0x480, R6 ;  /* 0x0000048005067824 */ /* 0x008fc400078e0206 */
[----:B------:R0:W3:Y:S04]  /*1510*/  LDS R14, [R10+0xc] ;  /* 0x00000c000a0e7984 */ /* 0x0000e80000000800 */
[----:B------:R-:W-:Y:S04]  /*1520*/  LDS R21, [R12+0xc] ;  /* 0x00000c000c157984 */ /* 0x000fe80000000800 */
[----:B------:R3:W3:Y:S01]  /*1530*/  LDS R24, [R12+-0x14] ;  /* 0xffffec000c187984 */ /* 0x0006e20000000800 */
[----:B0-----:R-:W-:Y:S01]  /*1540*/  IMAD.WIDE R10, R8, 0x4, R2 ;  /* 0x00000004080a7825 */ /* 0x001fe200078e0202 */
[----:B------:R-:W-:-:S03]  /*1550*/  LEA R8, R5, R8, 0x8 ;  /* 0x0000000805087211 */ /* 0x000fc600078e40ff */
[----:B--2---:R-:W-:-:S04]  /*1560*/  FADD R18, R18, -R19 ;  /* 0x8000001312127221 */ /* 0x004fc80000000000 */
[----:B------:R-:W-:Y:S01]  /*1570*/  FFMA R18, R18, UR8, R29 ;  /* 0x0000000812127c23 */ /* 0x000fe2000800001d */
[----:B----4-:R-:W-:Y:S01]  /*1580*/  FADD R28, R28, -R25 ;  /* 0x800000191c1c7221 */ /* 0x010fe20000000000 */
[----:B-----5:R-:W-:-:S03]  /*1590*/  FADD R26, R23, -R26 ;  /* 0x8000001a171a7221 */ /* 0x020fc60000000000 */
[----:B------:R-:W-:Y:S01]  /*15a0*/  FFMA R19, R28, UR11, R15 ;  /* 0x0000000b1c137c23 */ /* 0x000fe2000800000f */
[----:B-1----:R-:W-:-:S04]  /*15b0*/  FADD R13, R22, -R13 ;  /* 0x8000000d160d7221 */ /* 0x002fc80000000000 */
[----:B------:R1:W-:Y:S01]  /*15c0*/  STG.E desc[UR6][R10.64], R19 ;  /* 0x000000130a007986 */ /* 0x0003e2000c101906 */
[----:B------:R-:W-:Y:S01]  /*15d0*/  FFMA R13, R13, UR10, R18 ;  /* 0x0000000a0d0d7c23 */ /* 0x000fe20008000012 */
[----:B---3--:R-:W-:Y:S01]  /*15e0*/  FADD R27, R14, -R27 ;  /* 0x8000001b0e1b7221 */ /* 0x008fe20000000000 */
[----:B------:R-:W-:-:S04]  /*15f0*/  IMAD.WIDE R14, R4, 0x4, R2 ;  /* 0x00000004040e7825 */ /* 0x000fc800078e0202 */
[----:B------:R-:W-:Y:S01]  /*1600*/  FFMA R23, R26, UR11, R13 ;  /* 0x0000000b1a177c23 */ /* 0x000fe2000800000d */
[----:B------:R-:W-:Y:S01]  /*1610*/  FFMA R27, R27, UR11, R16 ;  /* 0x0000000b1b1b7c23 */ /* 0x000fe20008000010 */
[----:B------:R-:W-:Y:S01]  /*1620*/  IMAD.WIDE R12, R7, 0x4, R2 ;  /* 0x00000004070c7825 */ /* 0x000fe200078e0202 */
[----:B------:R-:W-:-:S03]  /*1630*/  LEA R7, R5, R7, 0x8 ;  /* 0x0000000705077211 */ /* 0x000fc600078e40ff */
[----:B------:R-:W-:Y:S01]  /*1640*/  FADD R24, R21, -R24 ;  /* 0x8000001815187221 */ /* 0x000fe20000000000 */
[----:B------:R-:W-:Y:S01]  /*1650*/  IMAD R4, R5, 0x100, R4 ;  /* 0x0000010005047824 */ /* 0x000fe200078e0204 */
[----:B------:R1:W-:Y:S02]  /*1660*/  STG.E desc[UR6][R12.64], R27 ;  /* 0x0000001b0c007986 */ /* 0x0003e4000c101906 */
[----:B------:R-:W-:Y:S01]  /*1670*/  FFMA R21, R24, UR11, R17 ;  /* 0x0000000b18157c23 */ /* 0x000fe20008000011 */
[----:B------:R-:W-:Y:S01]  /*1680*/  IMAD.WIDE R16, R9, 0x4, R2 ;  /* 0x0000000409107825 */ /* 0x000fe200078e0202 */
[----:B------:R-:W-:-:S03]  /*1690*/  LEA R9, R5, R9, 0x8 ;  /* 0x0000000905097211 */ /* 0x000fc600078e40ff */
[----:B------:R1:W-:Y:S04]  /*16a0*/  STG.E desc[UR6][R14.64], R21 ;  /* 0x000000150e007986 */ /* 0x0003e8000c101906 */
[----:B------:R1:W-:Y:S01]  /*16b0*/  STG.E desc[UR6][R16.64], R23 ;  /* 0x0000001710007986 */ /* 0x0003e2000c101906 */
[----:B------:R-:W-:Y:S05]  /*16c0*/  @!P0 BRA `(.L_x_43) ;  /* 0xfffffff800b48947 */ /* 0x000fea000383ffff */
[----:B------:R-:W-:Y:S05]  /*16d0*/  EXIT ;  /* 0x000000000000794d */ /* 0x000fea0003800000 */
.L_x_44:
        /* <DEDUP_REMOVED lines=10> */
.L_x_50:


//--------------------- .text._Z12derivative_xPfS_ --------------------------
	.section	.text._Z12derivative_xPfS_,"ax",@progbits
	.align	128
        .global         _Z12derivative_xPfS_
        .type           _Z12derivative_xPfS_,@function
        .size           _Z12derivative_xPfS_,(.L_x_51 - _Z12derivative_xPfS_)
        .other          _Z12derivative_xPfS_,@"STO_CUDA_ENTRY STV_DEFAULT"
_Z12derivative_xPfS_:
.text._Z12derivative_xPfS_:
[----:B------:R-:W-:Y:S01]  /*0000*/  LDC R1, c[0x0][0x37c] ;  /* 0x0000df00ff017b82 */ /* 0x000fe20000000800 */
[----:B------:R-:W0:Y:S07]  /*0010*/  S2R R4, SR_TID.Y ;  /* 0x0000000000047919 */ /* 0x000e2e0000002200 */
[----:B------:R-:W1:Y:S01]  /*0020*/  S2UR UR4, SR_CTAID.Y ;  /* 0x00000000000479c3 */ /* 0x000e620000002600 */
[----:B------:R-:W2:Y:S01]  /*0030*/  LDCU.64 UR6, c[0x0][0x358] ;  /* 0x00006b00ff0677ac */ /* 0x000ea20008000a00 */
[----:B------:R-:W3:Y:S01]  /*0040*/  S2R R9, SR_TID.X ;  /* 0x0000000000097919 */ /* 0x000ee20000002100 */
[----:B------:R-:W4:Y:S05]  /*0050*/  LDCU.128 UR8, c[0x3][URZ] ;  /* 0x00c00000ff0877ac */ /* 0x000f2a0008000c00 */
[----:B------:R-:W0:Y:S08]  /*0060*/  S2UR UR5, SR_CTAID.X ;  /* 0x00000000000579c3 */ /* 0x000e300000002500 */
[----:B------:R-:W0:Y:S08]  /*0070*/  LDC R5, c[0x0][0x364] ;  /* 0x0000d900ff057b82 */ /* 0x000e300000000800 */
[----:B------:R-:W5:Y:S01]  /*0080*/  LDC.64 R2, c[0x0][0x380] ;  /* 0x0000e000ff027b82 */ /* 0x000f620000000a00 */
[----:B-1----:R-:W-:-:S06]  /*0090*/  USHF.L.U32 UR4, UR4, 0xc, URZ ;  /* 0x0000000c04047899 */ /* 0x002fcc00080006ff */
[----:B---3--:R-:W-:Y:S01]  /*00a0*/  LOP3.LUT R0, R9, UR4, RZ, 0xfc, !PT ;  /* 0x0000000409007c12 */ /* 0x008fe2000f8efcff */
[----:B0-----:R-:W-:-:S05]  /*00b0*/  IMAD R5, R5, UR5, R4 ;  /* 0x0000000505057c24 */ /* 0x001fca000f8e0204 */
[----:B------:R-:W-:-:S05]  /*00c0*/  LEA R5, R5, R0, 0x6 ;  /* 0x0000000005057211 */ /* 0x000fca00078e30ff */
[----:B-----5:R-:W-:-:S06]  /*00d0*/  IMAD.WIDE R2, R5, 0x4, R2 ;  /* 0x0000000405027825 */ /* 0x020fcc00078e0202 */
[----:B--2---:R-:W2:Y:S01]  /*00e0*/  LDG.E R2, desc[UR6][R2.64] ;  /* 0x0000000602027981 */ /* 0x004ea2000c1e1900 */
[----:B------:R-:W-:Y:S02]  /*00f0*/  MOV R0, 0x400 ;  /* 0x0000040000007802 */ /* 0x000fe40000000f00 */
[----:B------:R-:W-:Y:S01]  /*0100*/  ISETP.GT.U32.AND P0, PT, R9, 0x3, PT ;  /* 0x000000030900780c */ /* 0x000fe20003f04070 */
[----:B------:R-:W0:Y:S02]  /*0110*/  S2R R7, SR_CgaCtaId ;  /* 0x0000000000077919 */ /* 0x000e240000008800 */
[----:B0-----:R-:W-:-:S05]  /*0120*/  LEA R0, R7, R0, 0x18 ;  /* 0x0000000007007211 */ /* 0x001fca00078ec0ff */
[----:B------:R-:W-:-:S05]  /*0130*/  IMAD R0, R4, 0x120, R0 ;  /* 0x0000012004007824 */ /* 0x000fca00078e0200 */
        /* <DEDUP_REMOVED lines=17> */
[----:B------:R-:W3:Y:S01]  /*0250*/  LDS R15, [R7] ;  /* 0x00000000070f7984 */ /* 0x000ee20000000800 */
[----:B0-----:R-:W-:Y:S01]  /*0260*/  FADD R8, R8, -R11 ;  /* 0x8000000b08087221 */ /* 0x001fe20000000000 */
[----:B-1----:R-:W-:-:S03]  /*0270*/  FADD R6, R6, -R9 ;  /* 0x8000000906067221 */ /* 0x002fc60000000000 */
[----:B----4-:R-:W-:-:S04]  /*0280*/  FMUL R9, R8, UR9 ;  /* 0x0000000908097c20 */ /* 0x010fc80008400000 */
[----:B------:R-:W-:Y:S01]  /*0290*/  FFMA R6, R6, UR8, R9 ;  /* 0x0000000806067c23 */ /* 0x000fe20008000009 */
[----:B--2---:R-:W-:-:S04]  /*02a0*/  FADD R13, R10, -R13 ;  /* 0x8000000d0a0d7221 */ /* 0x004fc80000000000 */
[----:B------:R-:W-:Y:S01]  /*02b0*/  FFMA R6, R13, UR10, R6 ;  /* 0x0000000a0d067c23 */ /* 0x000fe20008000006 */
[----:B---3--:R-:W-:-:S04]  /*02c0*/  FADD R15, R12, -R15 ;  /* 0x8000000f0c0f7221 */ /* 0x008fc80000000000 */
[----:B------:R-:W-:-:S05]  /*02d0*/  FFMA R15, R15, UR11, R6 ;  /* 0x0000000b0f0f7c23 */ /* 0x000fca0008000006 */
[----:B------:R-:W-:Y:S01]  /*02e0*/  STG.E desc[UR6][R2.64], R15 ;  /* 0x0000000f02007986 */ /* 0x000fe2000c101906 */
[----:B------:R-:W-:Y:S05]  /*02f0*/  EXIT ;  /* 0x000000000000794d */ /* 0x000fea0003800000 */
.L_x_45:
        /* <DEDUP_REMOVED lines=16> */
.L_x_51:


//--------------------- .nv.shared._Z21derivative_z_lPencilsPfS_ --------------------------
	.section	.nv.shared._Z21derivative_z_lPencilsPfS_,"aw",@nobits
	.sectionflags	@""
	.align	4
.nv.shared._Z21derivative_z_lPencilsPfS_:
	.zero		10240


//--------------------- .nv.shared.reserved.0     --------------------------
	.section	.nv.shared.reserved.0,"aw",@nobits
	.weak		__nv_reservedSMEM_offset_0_alias
	.size		__nv_reservedSMEM_offset_0_alias, 0, 64
	.other		__nv_reservedSMEM_offset_0_alias,@"STO_CUDA_RESERVED_SHARED STV_DEFAULT"
__nv_reservedSMEM_offset_0_alias:
	.zero		0
	.zero		64


//--------------------- .nv.shared._Z12derivative_zPfS_ --------------------------
	.section	.nv.shared._Z12derivative_zPfS_,"aw",@nobits
	.sectionflags	@""
	.align	4
.nv.shared._Z12derivative_zPfS_:
	.zero		2176


//--------------------- .nv.shared._Z21derivative_y_lPencilsPfS_ --------------------------
	.section	.nv.shared._Z21derivative_y_lPencilsPfS_,"aw",@nobits
	.sectionflags	@""
	.align	4
.nv.shared._Z21derivative_y_lPencilsPfS_:
	.zero		10240


//--------------------- .nv.shared._Z12derivative_yPfS_ --------------------------
	.section	.nv.shared._Z12derivative_yPfS_,"aw",@nobits
	.sectionflags	@""
	.align	4
.nv.shared._Z12derivative_yPfS_:
	.zero		2176


//--------------------- .nv.shared._Z21derivative_x_lPencilsPfS_ --------------------------
	.section	.nv.shared._Z21derivative_x_lPencilsPfS_,"aw",@nobits
	.sectionflags	@""
	.align	4
.nv.shared._Z21derivative_x_lPencilsPfS_:
	.zero		10240


//--------------------- .nv.shared._Z12derivative_xPfS_ --------------------------
	.section	.nv.shared._Z12derivative_xPfS_,"aw",@nobits
	.sectionflags	@""
	.align	4
.nv.shared._Z12derivative_xPfS_:
	.zero		2176


//--------------------- .nv.constant0._Z21derivative_z_lPencilsPfS_ --------------------------
	.section	.nv.constant0._Z21derivative_z_lPencilsPfS_,"a",@progbits
	.sectionflags	@""
	.align	4
.nv.constant0._Z21derivative_z_lPencilsPfS_:
	.zero		912


//--------------------- .nv.constant0._Z12derivative_zPfS_ --------------------------
	.section	.nv.constant0._Z12derivative_zPfS_,"a",@progbits
	.sectionflags	@""
	.align	4
.nv.constant0._Z12derivative_zPfS_:
	.zero		912


//--------------------- .nv.constant0._Z21derivative_y_lPencilsPfS_ --------------------------
	.section	.nv.constant0._Z21derivative_y_lPencilsPfS_,"a",@progbits
	.sectionflags	@""
	.align	4
.nv.constant0._Z21derivative_y_lPencilsPfS_:
	.zero		912


//--------------------- .nv.constant0._Z12derivative_yPfS_ --------------------------
	.section	.nv.constant0._Z12derivative_yPfS_,"a",@progbits
	.sectionflags	@""
	.align	4
.nv.constant0._Z12derivative_yPfS_:
	.zero		912


//--------------------- .nv.constant0._Z21derivative_x_lPencilsPfS_ --------------------------
	.section	.nv.constant0._Z21derivative_x_lPencilsPfS_,"a",@progbits
	.sectionflags	@""
	.align	4
.nv.constant0._Z21derivative_x_lPencilsPfS_:
	.zero		912


//--------------------- .nv.constant0._Z12derivative_xPfS_ --------------------------
	.section	.nv.constant0._Z12derivative_xPfS_,"a",@progbits
	.sectionflags	@""
	.align	4
.nv.constant0._Z12derivative_xPfS_:
	.zero		912


//--------------------- SYMBOLS --------------------------

	.type		.nv.reservedSmem.offset0,@object
	.size		.nv.reservedSmem.offset0,0x4
	.type		.nv.reservedSmem.cap,@object
	.size		.nv.reservedSmem.cap,0x4
